// auto-generated by cutlass_sweep.gemm — config: {"arch": "sm_90", "cluster_m": 8, "cluster_n": 1, "dtype": "e5m2", "dtype_b": "e5m2", "layout": "nt", "stages": 0, "tile_k": 64, "tile_m": 256, "tile_n": 256}
#include "cutlass/cutlass.h"
#include "cutlass/gemm/collective/collective_builder.hpp"
#include "cutlass/gemm/device/gemm_universal_adapter.h"
#include "cutlass/gemm/kernel/gemm_universal.hpp"
#include "cutlass/epilogue/collective/collective_builder.hpp"

using ElemA = cutlass::float_e5m2_t;
using ElemB = cutlass::float_e5m2_t;
using ElemCD = cutlass::float_e5m2_t;
using Acc  = float;
using TileShape    = cute::Shape<cute::_256, cute::_256, cute::_64>;
using ClusterShape = cute::Shape<cute::_8, cute::_1, cute::_1>;

using CollectiveEpilogue = typename cutlass::epilogue::collective::CollectiveBuilder<
    cutlass::arch::Sm90, cutlass::arch::OpClassTensorOp,
    TileShape, ClusterShape,
    cutlass::epilogue::collective::EpilogueTileAuto,
    Acc, Acc,
    ElemCD, cutlass::layout::RowMajor, 128 / cutlass::sizeof_bits<ElemCD>::value,
    ElemCD, cutlass::layout::RowMajor, 128 / cutlass::sizeof_bits<ElemCD>::value,
    cutlass::epilogue::collective::EpilogueScheduleAuto
  >::CollectiveOp;

using CollectiveMainloop = typename cutlass::gemm::collective::CollectiveBuilder<
    cutlass::arch::Sm90, cutlass::arch::OpClassTensorOp,
    ElemA, cutlass::layout::RowMajor, 128 / cutlass::sizeof_bits<ElemA>::value,
    ElemB, cutlass::layout::ColumnMajor, 128 / cutlass::sizeof_bits<ElemB>::value,
    Acc,
    TileShape, ClusterShape,
    cutlass::gemm::collective::StageCountAutoCarveout<static_cast<int>(sizeof(typename CollectiveEpilogue::SharedStorage))>,
    cutlass::gemm::collective::KernelScheduleAuto
  >::CollectiveOp;

using GemmKernel = cutlass::gemm::kernel::GemmUniversal<
    cute::Shape<int,int,int,int>,
    CollectiveMainloop,
    CollectiveEpilogue
>;
using Gemm = cutlass::gemm::device::GemmUniversalAdapter<GemmKernel>;

// Force the device kernel symbol into the cubin without needing a host main.
auto* _anchor = &cutlass::device_kernel<GemmKernel>;


// ===== COMPILED SASS (sm_90a) =====

	.target	sm_90a

	.elftype	@"ET_EXEC"


//--------------------- .note.nv.tkinfo           --------------------------
	.section	.note.nv.tkinfo,"",@"SHT_NOTE"
	.sectionflags	@"SHF_NOTE_NV_TKINFO"
	.tkinfo
        /*0018*/ 	.word	0x00000002
        /*0030*/ 	.string	""
        /*0030*/ 	.string	"ptxas"
        /*0030*/ 	.string	"Cuda compilation tools, release 13.0, V13.0.88"
        /*0030*/ 	.string	"Build cuda_13.0.r13.0/compiler.36424714_0"
        /*0030*/ 	.string	"-arch sm_90a -m 64 "



//--------------------- .note.nv.cuinfo           --------------------------
	.section	.note.nv.cuinfo,"",@"SHT_NOTE"
	.sectionflags	@"SHF_NOTE_NV_CUINFO"
        /*0018*/ 	.short	0x0002
        /*001a*/ 	.short	0x005a
        /*001c*/ 	.short	0x0082
	.zero		2


//--------------------- .nv.info                  --------------------------
	.section	.nv.info,"",@"SHT_CUDA_INFO"
	.align	4


	//----- nvinfo : EIATTR_REGCOUNT
	.align		4
        /*0000*/ 	.byte	0x04, 0x2f
        /*0002*/ 	.short	(.L_12 - .L_11)
	.align		4
.L_11:
        /*0004*/ 	.word	index@(_ZN7cutlass13device_kernelINS_4gemm6kernel13GemmUniversalIN4cute5tupleIJiiiiEEENS1_10collective13CollectiveMmaINS1_37MainloopSm90TmaGmmaWarpSpecializedFP8ILi7ENS5_IJNS4_1CILi8EEENSA_ILi1EEESC_EEENS1_35KernelTmaWarpSpecializedCooperativeEEENS5_IJNSA_ILi256EEESG_NSA_ILi64EEEEEENS_12float_e5m2_tENS5_IJlSC_lEEESJ_SK_NS4_8TiledMMAINS4_8MMA_AtomIJNS4_4SM904GMMA31MMA_64x256x32_F32E5M2E5M2_SS_TNILNSO_7ScaleInE1ELSQ_1EEEEEENS4_6LayoutINS5_IJNSA_ILi2EEESC_SC_EEENS5_IJSC_NSA_ILi0EEESW_EEEEENS5_IJNS4_10UnderscoreESZ_SZ_EEEEENS4_13SM90_TMA_LOADENS4_14ComposedLayoutINS4_7SwizzleILi2ELi4ELi3EEENS4_18smem_ptr_flag_bitsILi8EEENST_INS5_IJSB_SH_EEENS5_IJSH_SC_EEEEEEEvNS4_8identityENS4_23SM90_TMA_LOAD_MULTICASTES1B_vS1C_EENS_8epilogue10collective6detail29Sm90TmaWarpSpecializedAdapterINS1G_15DefaultEpilogueISJ_SK_SK_NS1F_6thread17LinearCombinationISJ_Li1EffLNS1K_9ScaleType4KindE0ELNS_15FloatRoundStyleE2ESJ_EENS1_15EpilogueDefaultEEEEEvvEEEEvNT_6ParamsE)
        /*0008*/ 	.word	0x000000a8


	//----- nvinfo : EIATTR_FRAME_SIZE
	.align		4
.L_12:
        /*000c*/ 	.byte	0x04, 0x11
        /*000e*/ 	.short	(.L_14 - .L_13)
	.align		4
.L_13:
        /*0010*/ 	.word	index@(_ZN7cutlass13device_kernelINS_4gemm6kernel13GemmUniversalIN4cute5tupleIJiiiiEEENS1_10collective13CollectiveMmaINS1_37MainloopSm90TmaGmmaWarpSpecializedFP8ILi7ENS5_IJNS4_1CILi8EEENSA_ILi1EEESC_EEENS1_35KernelTmaWarpSpecializedCooperativeEEENS5_IJNSA_ILi256EEESG_NSA_ILi64EEEEEENS_12float_e5m2_tENS5_IJlSC_lEEESJ_SK_NS4_8TiledMMAINS4_8MMA_AtomIJNS4_4SM904GMMA31MMA_64x256x32_F32E5M2E5M2_SS_TNILNSO_7ScaleInE1ELSQ_1EEEEEENS4_6LayoutINS5_IJNSA_ILi2EEESC_SC_EEENS5_IJSC_NSA_ILi0EEESW_EEEEENS5_IJNS4_10UnderscoreESZ_SZ_EEEEENS4_13SM90_TMA_LOADENS4_14ComposedLayoutINS4_7SwizzleILi2ELi4ELi3EEENS4_18smem_ptr_flag_bitsILi8EEENST_INS5_IJSB_SH_EEENS5_IJSH_SC_EEEEEEEvNS4_8identityENS4_23SM90_TMA_LOAD_MULTICASTES1B_vS1C_EENS_8epilogue10collective6detail29Sm90TmaWarpSpecializedAdapterINS1G_15DefaultEpilogueISJ_SK_SK_NS1F_6thread17LinearCombinationISJ_Li1EffLNS1K_9ScaleType4KindE0ELNS_15FloatRoundStyleE2ESJ_EENS1_15EpilogueDefaultEEEEEvvEEEEvNT_6ParamsE)
        /*0014*/ 	.word	0x00000878


	//----- nvinfo : EIATTR_MIN_STACK_SIZE
	.align		4
.L_14:
        /*0018*/ 	.byte	0x04, 0x12
        /*001a*/ 	.short	(.L_16 - .L_15)
	.align		4
.L_15:
        /*001c*/ 	.word	index@(_ZN7cutlass13device_kernelINS_4gemm6kernel13GemmUniversalIN4cute5tupleIJiiiiEEENS1_10collective13CollectiveMmaINS1_37MainloopSm90TmaGmmaWarpSpecializedFP8ILi7ENS5_IJNS4_1CILi8EEENSA_ILi1EEESC_EEENS1_35KernelTmaWarpSpecializedCooperativeEEENS5_IJNSA_ILi256EEESG_NSA_ILi64EEEEEENS_12float_e5m2_tENS5_IJlSC_lEEESJ_SK_NS4_8TiledMMAINS4_8MMA_AtomIJNS4_4SM904GMMA31MMA_64x256x32_F32E5M2E5M2_SS_TNILNSO_7ScaleInE1ELSQ_1EEEEEENS4_6LayoutINS5_IJNSA_ILi2EEESC_SC_EEENS5_IJSC_NSA_ILi0EEESW_EEEEENS5_IJNS4_10UnderscoreESZ_SZ_EEEEENS4_13SM90_TMA_LOADENS4_14ComposedLayoutINS4_7SwizzleILi2ELi4ELi3EEENS4_18smem_ptr_flag_bitsILi8EEENST_INS5_IJSB_SH_EEENS5_IJSH_SC_EEEEEEEvNS4_8identityENS4_23SM90_TMA_LOAD_MULTICASTES1B_vS1C_EENS_8epilogue10collective6detail29Sm90TmaWarpSpecializedAdapterINS1G_15DefaultEpilogueISJ_SK_SK_NS1F_6thread17LinearCombinationISJ_Li1EffLNS1K_9ScaleType4KindE0ELNS_15FloatRoundStyleE2ESJ_EENS1_15EpilogueDefaultEEEEEvvEEEEvNT_6ParamsE)
        /*0020*/ 	.word	0x00000878
.L_16:


//--------------------- .nv.compat                --------------------------
	.section	.nv.compat,"",@"SHT_CUDA_COMPAT_INFO"
	.align	4
        /*0000*/ 	.byte	0x02, 0x09, 0x01, 0x00, 0x02, 0x02, 0x04, 0x00, 0x02, 0x05, 0x05, 0x00, 0x03, 0x07, 0x01, 0x01
        /*0010*/ 	.byte	0x02, 0x03, 0x01, 0x00, 0x02, 0x06, 0x01, 0x00, 0x04, 0x0b, 0x08, 0x00, 0x00, 0x00, 0x00, 0x00
        /*0020*/ 	.byte	0x00, 0x00, 0x00, 0x00


//--------------------- .nv.info._ZN7cutlass13device_kernelINS_4gemm6kernel13GemmUniversalIN4cute5tupleIJiiiiEEENS1_10collective13CollectiveMmaINS1_37MainloopSm90TmaGmmaWarpSpecializedFP8ILi7ENS5_IJNS4_1CILi8EEENSA_ILi1EEESC_EEENS1_35KernelTmaWarpSpecializedCooperativeEEENS5_IJNSA_ILi256EEESG_NSA_ILi64EEEEEENS_12float_e5m2_tENS5_IJlSC_lEEESJ_SK_NS4_8TiledMMAINS4_8MMA_AtomIJNS4_4SM904GMMA31MMA_64x256x32_F32E5M2E5M2_SS_TNILNSO_7ScaleInE1ELSQ_1EEEEEENS4_6LayoutINS5_IJNSA_ILi2EEESC_SC_EEENS5_IJSC_NSA_ILi0EEESW_EEEEENS5_IJNS4_10UnderscoreESZ_SZ_EEEEENS4_13SM90_TMA_LOADENS4_14ComposedLayoutINS4_7SwizzleILi2ELi4ELi3EEENS4_18smem_ptr_flag_bitsILi8EEENST_INS5_IJSB_SH_EEENS5_IJSH_SC_EEEEEEEvNS4_8identityENS4_23SM90_TMA_LOAD_MULTICASTES1B_vS1C_EENS_8epilogue10collective6detail29Sm90TmaWarpSpecializedAdapterINS1G_15DefaultEpilogueISJ_SK_SK_NS1F_6thread17LinearCombinationISJ_Li1EffLNS1K_9ScaleType4KindE0ELNS_15FloatRoundStyleE2ESJ_EENS1_15EpilogueDefaultEEEEEvvEEEEvNT_6ParamsE --------------------------
	.section	.nv.info._ZN7cutlass13device_kernelINS_4gemm6kernel13GemmUniversalIN4cute5tupleIJiiiiEEENS1_10collective13CollectiveMmaINS1_37MainloopSm90TmaGmmaWarpSpecializedFP8ILi7ENS5_IJNS4_1CILi8EEENSA_ILi1EEESC_EEENS1_35KernelTmaWarpSpecializedCooperativeEEENS5_IJNSA_ILi256EEESG_NSA_ILi64EEEEEENS_12float_e5m2_tENS5_IJlSC_lEEESJ_SK_NS4_8TiledMMAINS4_8MMA_AtomIJNS4_4SM904GMMA31MMA_64x256x32_F32E5M2E5M2_SS_TNILNSO_7ScaleInE1ELSQ_1EEEEEENS4_6LayoutINS5_IJNSA_ILi2EEESC_SC_EEENS5_IJSC_NSA_ILi0EEESW_EEEEENS5_IJNS4_10UnderscoreESZ_SZ_EEEEENS4_13SM90_TMA_LOADENS4_14ComposedLayoutINS4_7SwizzleILi2ELi4ELi3EEENS4_18smem_ptr_flag_bitsILi8EEENST_INS5_IJSB_SH_EEENS5_IJSH_SC_EEEEEEEvNS4_8identityENS4_23SM90_TMA_LOAD_MULTICASTES1B_vS1C_EENS_8epilogue10collective6detail29Sm90TmaWarpSpecializedAdapterINS1G_15DefaultEpilogueISJ_SK_SK_NS1F_6thread17LinearCombinationISJ_Li1EffLNS1K_9ScaleType4KindE0ELNS_15FloatRoundStyleE2ESJ_EENS1_15EpilogueDefaultEEEEEvvEEEEvNT_6ParamsE,"",@"SHT_CUDA_INFO"
	.sectionflags	@""
	.align	4


	//----- nvinfo : EIATTR_CUDA_API_VERSION
	.align		4
        /*0000*/ 	.byte	0x04, 0x37
        /*0002*/ 	.short	(.L_18 - .L_17)
.L_17:
        /*0004*/ 	.word	0x00000082


	//----- nvinfo : EIATTR_KPARAM_INFO
	.align		4
.L_18:
        /*0008*/ 	.byte	0x04, 0x17
        /*000a*/ 	.short	(.L_20 - .L_19)
.L_19:
        /*000c*/ 	.word	0x00000000
        /*0010*/ 	.short	0x0000
        /*0012*/ 	.short	0x0070
        /*0014*/ 	.byte	0x00, 0xf0, 0x01, 0x10


	//----- nvinfo : EIATTR_SPARSE_MMA_MASK
	.align		4
.L_20:
        /*0018*/ 	.byte	0x03, 0x50
        /*001a*/ 	.short	0x0000


	//----- nvinfo : EIATTR_MAXREG_COUNT
	.align		4
        /*001c*/ 	.byte	0x03, 0x1b
        /*001e*/ 	.short	0x00a8


	//----- nvinfo : EIATTR_NUM_BARRIERS
	.align		4
        /*0020*/ 	.byte	0x02, 0x4c
        /*0022*/ 	.byte	0x01
	.zero		1


	//----- nvinfo : EIATTR_ANNOTATIONS
	.align		4
        /*0024*/ 	.byte	0x04, 0x55
        /*0026*/ 	.short	(.L_22 - .L_21)


	//   ....[0]....
.L_21:
        /*0028*/ 	.word	0x00000001
        /*002c*/ 	.byte	0x70, 0x06, 0x00, 0x00, 0x01, 0x00, 0x00, 0x00, 0x50, 0x08, 0x00, 0x00, 0x01, 0x00, 0x00, 0x00
        /* <DEDUP_REMOVED lines=1583> */
        /*632c*/ 	.byte	0xd0, 0x56, 0x02, 0x00


	//----- nvinfo : EIATTR_MERCURY_ISA_VERSION
	.align		4
.L_22:
        /*6330*/ 	.byte	0x03, 0x5f
        /*6332*/ 	.short	0x0101


	//----- nvinfo : EIATTR_INT_WARP_WIDE_INSTR_OFFSETS
	.align		4
        /*6334*/ 	.byte	0x04, 0x31
        /*6336*/ 	.short	(.L_24 - .L_23)


	//   ....[0]....
.L_23:
        /*6338*/ 	.word	0x000005e0


	//   ....[1]....
        /*633c*/ 	.word	0x000005f0


	//   ....[2]....
        /*6340*/ 	.word	0x00000760


	//----- nvinfo : EIATTR_COOP_GROUP_MASK_REGIDS
	.align		4
.L_24:
        /*6344*/ 	.byte	0x04, 0x29
        /*6346*/ 	.short	(.L_26 - .L_25)


	//   ....[0]....
.L_25:
        /*6348*/ 	.word	0xffffffff


	//   ....[1]....
        /*634c*/ 	.word	0xffffffff


	//   ....[2]....
        /*6350*/ 	.word	0xffffffff


	//   ....[3]....
        /*6354*/ 	.word	0xffffffff


	//   ....[4]....
        /*6358*/ 	.word	0xffffffff


	//   ....[5]....
        /*635c*/ 	.word	0xffffffff


	//----- nvinfo : EIATTR_COOP_GROUP_INSTR_OFFSETS
	.align		4
.L_26:
        /*6360*/ 	.byte	0x04, 0x28
        /*6362*/ 	.short	(.L_28 - .L_27)


	//   ....[0]....
.L_27:
        /*6364*/ 	.word	0x00000070


	//   ....[1]....
        /*6368*/ 	.word	0x00000080


	//   ....[2]....
        /*636c*/ 	.word	0x000001a0


	//   ....[3]....
        /*6370*/ 	.word	0x00000440


	//   ....[4]....
        /*6374*/ 	.word	0x000008a0


	//   ....[5]....
        /*6378*/ 	.word	0x000029f0


	//----- nvinfo : EIATTR_REG_RECONFIG
	.align		4
.L_28:
        /*637c*/ 	.byte	0x01, 0x54
	.zero		2


	//----- nvinfo : EIATTR_MBARRIER_INSTR_OFFSETS
	.align		4
        /*6380*/ 	.byte	0x04, 0x39
        /*6382*/ 	.short	(.L_30 - .L_29)


	//   ....[0]....
.L_29:
        /*6384*/ 	.word	0x00000340
        /*6388*/ 	.word	0x000000ff
        /*638c*/ 	.word	0x00000000
        /*6390*/ 	.short	0x0100
        /*6392*/ 	.byte	0x09
	.zero		1


	//   ....[1]....
        /*6394*/ 	.word	0x00000350
        /*6398*/ 	.word	0x000000ff
        /*639c*/ 	.word	0x00000038
        /*63a0*/ 	.short	0x0100
        /*63a2*/ 	.byte	0x09
	.zero		1


	//   ....[2]....
        /*63a4*/ 	.word	0x00000360
        /*63a8*/ 	.word	0x000000ff
        /*63ac*/ 	.word	0x00000008
        /*63b0*/ 	.short	0x0100
        /*63b2*/ 	.byte	0x09
	.zero		1


	//   ....[3]....
        /*63b4*/ 	.word	0x00000370
        /*63b8*/ 	.word	0x000000ff
        /*63bc*/ 	.word	0x00000040
        /*63c0*/ 	.short	0x0100
        /*63c2*/ 	.byte	0x09
	.zero		1


	//   ....[4]....
        /*63c4*/ 	.word	0x00000380
        /*63c8*/ 	.word	0x000000ff
        /*63cc*/ 	.word	0x00000010
        /*63d0*/ 	.short	0x0100
        /*63d2*/ 	.byte	0x09
	.zero		1


	//   ....[5]....
        /*63d4*/ 	.word	0x00000390
        /*63d8*/ 	.word	0x000000ff
        /*63dc*/ 	.word	0x00000048
        /*63e0*/ 	.short	0x0100
        /*63e2*/ 	.byte	0x09
	.zero		1


	//   ....[6]....
        /*63e4*/ 	.word	0x000003a0
        /*63e8*/ 	.word	0x000000ff
        /*63ec*/ 	.word	0x00000018
        /*63f0*/ 	.short	0x0100
        /*63f2*/ 	.byte	0x09
	.zero		1


	//   ....[7]....
        /*63f4*/ 	.word	0x000003b0
        /*63f8*/ 	.word	0x000000ff
        /*63fc*/ 	.word	0x00000050
        /*6400*/ 	.short	0x0100
        /*6402*/ 	.byte	0x09
	.zero		1


	//   ....[8]....
        /*6404*/ 	.word	0x000003c0
        /*6408*/ 	.word	0x000000ff
        /*640c*/ 	.word	0x00000020
        /*6410*/ 	.short	0x0100
        /*6412*/ 	.byte	0x09
	.zero		1


	//   ....[9]....
        /*6414*/ 	.word	0x000003d0
        /*6418*/ 	.word	0x000000ff
        /*641c*/ 	.word	0x00000058
        /*6420*/ 	.short	0x0100
        /*6422*/ 	.byte	0x09
	.zero		1


	//   ....[10]....
        /*6424*/ 	.word	0x000003e0
        /*6428*/ 	.word	0x000000ff
        /*642c*/ 	.word	0x00000028
        /*6430*/ 	.short	0x0100
        /*6432*/ 	.byte	0x09
	.zero		1


	//   ....[11]....
        /*6434*/ 	.word	0x000003f0
        /*6438*/ 	.word	0x000000ff
        /*643c*/ 	.word	0x00000060
        /*6440*/ 	.short	0x0100
        /*6442*/ 	.byte	0x09
	.zero		1


	//   ....[12]....
        /*6444*/ 	.word	0x00000400
        /*6448*/ 	.word	0x000000ff
        /*644c*/ 	.word	0x00000030
        /*6450*/ 	.short	0x0100
        /*6452*/ 	.byte	0x09
	.zero		1


	//   ....[13]....
        /*6454*/ 	.word	0x00000410
        /*6458*/ 	.word	0x000000ff
        /*645c*/ 	.word	0x00000068
        /*6460*/ 	.short	0x0100
        /*6462*/ 	.byte	0x09
	.zero		1


	//   ....[14]....
        /*6464*/ 	.word	0x000007d0
        /*6468*/ 	.word	0x000000ff
        /*646c*/ 	.word	0x00000080
        /*6470*/ 	.short	0x0100
        /*6472*/ 	.byte	0x06
	.zero		1


	//   ....[15]....
        /*6474*/ 	.word	0x00000840
        /*6478*/ 	.word	0x000000ff
        /*647c*/ 	.word	0x00000088
        /*6480*/ 	.short	0x0100
        /*6482*/ 	.byte	0x06
	.zero		1


	//   ....[16]....
        /*6484*/ 	.word	0x00002df0
        /*6488*/ 	.word	0x000000ff
        /*648c*/ 	.word	0x00000000
        /*6490*/ 	.short	0x010a
        /*6492*/ 	.byte	0x06
	.zero		1


	//   ....[17]....
        /*6494*/ 	.word	0x00002e30
        /*6498*/ 	.word	0x000000ff
        /*649c*/ 	.word	0x00000000
        /*64a0*/ 	.short	0x010a
        /*64a2*/ 	.byte	0x06
	.zero		1


	//   ....[18]....
        /*64a4*/ 	.word	0x000071a0
        /*64a8*/ 	.word	0x000000ff
        /*64ac*/ 	.word	0x00000000
        /*64b0*/ 	.short	0x010a
        /*64b2*/ 	.byte	0x10
	.zero		1


	//   ....[19]....
        /*64b4*/ 	.word	0x000071e0
        /*64b8*/ 	.word	0x000000ff
        /*64bc*/ 	.word	0x00000000
        /*64c0*/ 	.short	0x010a
        /*64c2*/ 	.byte	0x10
	.zero		1


	//   ....[20]....
        /*64c4*/ 	.word	0x0000d170
        /*64c8*/ 	.word	0x00000002
        /*64cc*/ 	.word	0x00000000
        /*64d0*/ 	.short	0x0101
        /*64d2*/ 	.byte	0x3f
	.zero		1


	//   ....[21]....
        /*64d4*/ 	.word	0x00010c80
        /*64d8*/ 	.word	0x00000000
        /*64dc*/ 	.word	0x00000000
        /*64e0*/ 	.short	0x0101
        /*64e2*/ 	.byte	0x3f
	.zero		1


	//   ....[22]....
        /*64e4*/ 	.word	0x00024730
        /*64e8*/ 	.word	0x0000000c
        /*64ec*/ 	.word	0x00000038
        /*64f0*/ 	.short	0x010a
        /*64f2*/ 	.byte	0x3f
	.zero		1


	//   ....[23]....
        /*64f4*/ 	.word	0x00024b00
        /*64f8*/ 	.word	0x00000003
        /*64fc*/ 	.word	0x00000088
        /*6500*/ 	.short	0x0101
        /*6502*/ 	.byte	0x3f
	.zero		1


	//   ....[24]....
        /*6504*/ 	.word	0x00025260
        /*6508*/ 	.word	0x00000003
        /*650c*/ 	.word	0x00000000
        /*6510*/ 	.short	0x010a
        /*6512*/ 	.byte	0x3f
	.zero		1


	//   ....[25]....
        /*6514*/ 	.word	0x000252f0
        /*6518*/ 	.word	0x00000003
        /*651c*/ 	.word	0x00000000
        /*6520*/ 	.short	0x010a
        /*6522*/ 	.byte	0x3f
	.zero		1


	//   ....[26]....
        /*6524*/ 	.word	0x00025380
        /*6528*/ 	.word	0x00000003
        /*652c*/ 	.word	0x00000000
        /*6530*/ 	.short	0x010a
        /*6532*/ 	.byte	0x3f
	.zero		1


	//   ....[27]....
        /*6534*/ 	.word	0x00025410
        /*6538*/ 	.word	0x00000003
        /*653c*/ 	.word	0x00000000
        /*6540*/ 	.short	0x010a
        /*6542*/ 	.byte	0x3f
	.zero		1


	//   ....[28]....
        /*6544*/ 	.word	0x000254a0
        /*6548*/ 	.word	0x00000003
        /*654c*/ 	.word	0x00000000
        /*6550*/ 	.short	0x010a
        /*6552*/ 	.byte	0x3f
	.zero		1


	//   ....[29]....
        /*6554*/ 	.word	0x00025530
        /*6558*/ 	.word	0x00000003
        /*655c*/ 	.word	0x00000000
        /*6560*/ 	.short	0x010a
        /*6562*/ 	.byte	0x3f
	.zero		1


	//   ....[30]....
        /*6564*/ 	.word	0x000255c0
        /*6568*/ 	.word	0x00000003
        /*656c*/ 	.word	0x00000000
        /*6570*/ 	.short	0x010a
        /*6572*/ 	.byte	0x3f
	.zero		1


	//   ....[31]....
        /*6574*/ 	.word	0x00025630
        /*6578*/ 	.word	0x00000003
        /*657c*/ 	.word	0x00000000
        /*6580*/ 	.short	0x010a
        /*6582*/ 	.byte	0x3f
	.zero		1


	//   ....[32]....
        /*6584*/ 	.word	0x000256a0
        /*6588*/ 	.word	0x00000000
        /*658c*/ 	.word	0x00000000
        /*6590*/ 	.short	0x010a
        /*6592*/ 	.byte	0x3f
	.zero		1


	//   ....[33]....
        /*6594*/ 	.word	0x00025780
        /*6598*/ 	.word	0x0000000c
        /*659c*/ 	.word	0x00000038
        /*65a0*/ 	.short	0x010a
        /*65a2*/ 	.byte	0x3f
	.zero		1


	//   ....[34]....
        /*65a4*/ 	.word	0x00025850
        /*65a8*/ 	.word	0x00000003
        /*65ac*/ 	.word	0x00000000
        /*65b0*/ 	.short	0x010a
        /*65b2*/ 	.byte	0x3f
	.zero		1


	//   ....[35]....
        /*65b4*/ 	.word	0x000258a0
        /*65b8*/ 	.word	0x00000003
        /*65bc*/ 	.word	0x00000000
        /*65c0*/ 	.short	0x010a
        /*65c2*/ 	.byte	0x3f
	.zero		1


	//   ....[36]....
        /*65c4*/ 	.word	0x000258f0
        /*65c8*/ 	.word	0x00000003
        /*65cc*/ 	.word	0x00000000
        /*65d0*/ 	.short	0x010a
        /*65d2*/ 	.byte	0x3f
	.zero		1


	//   ....[37]....
        /*65d4*/ 	.word	0x00025940
        /*65d8*/ 	.word	0x00000003
        /*65dc*/ 	.word	0x00000000
        /*65e0*/ 	.short	0x010a
        /*65e2*/ 	.byte	0x3f
	.zero		1


	//   ....[38]....
        /*65e4*/ 	.word	0x00025990
        /*65e8*/ 	.word	0x00000003
        /*65ec*/ 	.word	0x00000000
        /*65f0*/ 	.short	0x010a
        /*65f2*/ 	.byte	0x3f
	.zero		1


	//   ....[39]....
        /*65f4*/ 	.word	0x000259e0
        /*65f8*/ 	.word	0x00000003
        /*65fc*/ 	.word	0x00000000
        /*6600*/ 	.short	0x010a
        /*6602*/ 	.byte	0x3f
	.zero		1


	//----- nvinfo : EIATTR_NUM_MBARRIERS
	.align		4
.L_30:
        /*6604*/ 	.byte	0x03, 0x38
        /*6606*/ 	.short	0x0010


	//----- nvinfo : EIATTR_EXIT_INSTR_OFFSETS
	.align		4
        /*6608*/ 	.byte	0x04, 0x1c
        /*660a*/ 	.short	(.L_32 - .L_31)


	//   ....[0]....
.L_31:
        /*660c*/ 	.word	0x00000a30


	//   ....[1]....
        /*6610*/ 	.word	0x000012d0


	//   ....[2]....
        /*6614*/ 	.word	0x00023e10


	//   ....[3]....
        /*6618*/ 	.word	0x000243b0


	//   ....[4]....
        /*661c*/ 	.word	0x00025610


	//----- nvinfo : EIATTR_MAX_THREADS
	.align		4
.L_32:
        /*6620*/ 	.byte	0x04, 0x05
        /*6622*/ 	.short	(.L_34 - .L_33)
.L_33:
        /*6624*/ 	.word	0x00000180
        /*6628*/ 	.word	0x00000001
        /*662c*/ 	.word	0x00000001


	//----- nvinfo : EIATTR_CRS_STACK_SIZE
	.align		4
.L_34:
        /*6630*/ 	.byte	0x04, 0x1e
        /*6632*/ 	.short	(.L_36 - .L_35)
.L_35:
        /*6634*/ 	.word	0x00000000


	//----- nvinfo : EIATTR_CBANK_PARAM_SIZE
	.align		4
.L_36:
        /*6638*/ 	.byte	0x03, 0x19
        /*663a*/ 	.short	0x0470


	//----- nvinfo : EIATTR_PARAM_CBANK
	.align		4
        /*663c*/ 	.byte	0x04, 0x0a
        /*663e*/ 	.short	(.L_38 - .L_37)
	.align		4
.L_37:
        /*6640*/ 	.word	index@(.nv.constant0._ZN7cutlass13device_kernelINS_4gemm6kernel13GemmUniversalIN4cute5tupleIJiiiiEEENS1_10collective13CollectiveMmaINS1_37MainloopSm90TmaGmmaWarpSpecializedFP8ILi7ENS5_IJNS4_1CILi8EEENSA_ILi1EEESC_EEENS1_35KernelTmaWarpSpecializedCooperativeEEENS5_IJNSA_ILi256EEESG_NSA_ILi64EEEEEENS_12float_e5m2_tENS5_IJlSC_lEEESJ_SK_NS4_8TiledMMAINS4_8MMA_AtomIJNS4_4SM904GMMA31MMA_64x256x32_F32E5M2E5M2_SS_TNILNSO_7ScaleInE1ELSQ_1EEEEEENS4_6LayoutINS5_IJNSA_ILi2EEESC_SC_EEENS5_IJSC_NSA_ILi0EEESW_EEEEENS5_IJNS4_10UnderscoreESZ_SZ_EEEEENS4_13SM90_TMA_LOADENS4_14ComposedLayoutINS4_7SwizzleILi2ELi4ELi3EEENS4_18smem_ptr_flag_bitsILi8EEENST_INS5_IJSB_SH_EEENS5_IJSH_SC_EEEEEEEvNS4_8identityENS4_23SM90_TMA_LOAD_MULTICASTES1B_vS1C_EENS_8epilogue10collective6detail29Sm90TmaWarpSpecializedAdapterINS1G_15DefaultEpilogueISJ_SK_SK_NS1F_6thread17LinearCombinationISJ_Li1EffLNS1K_9ScaleType4KindE0ELNS_15FloatRoundStyleE2ESJ_EENS1_15EpilogueDefaultEEEEEvvEEEEvNT_6ParamsE)
        /*6644*/ 	.short	0x0210
        /*6646*/ 	.short	0x0470


	//----- nvinfo : EIATTR_SW_WAR
	.align		4
.L_38:
        /*6648*/ 	.byte	0x04, 0x36
        /*664a*/ 	.short	(.L_40 - .L_39)
.L_39:
        /*664c*/ 	.word	0x00000008
.L_40:


//--------------------- .nv.callgraph             --------------------------
	.section	.nv.callgraph,"",@"SHT_CUDA_CALLGRAPH"
	.align	4
	.sectionentsize	8
	.align		4
        /*0000*/ 	.word	0x00000000
	.align		4
        /*0004*/ 	.word	0xffffffff
	.align		4
        /*0008*/ 	.word	0x00000000
	.align		4
        /*000c*/ 	.word	0xfffffffe
	.align		4
        /*0010*/ 	.word	0x00000000
	.align		4
        /*0014*/ 	.word	0xfffffffd
	.align		4
        /*0018*/ 	.word	0x00000000
	.align		4
        /*001c*/ 	.word	0xfffffffc


//--------------------- .nv.constant4             --------------------------
	.section	.nv.constant4,"a",@progbits
	.align	8
	.align		8
.nv.constant4:
        /*0000*/ 	.dword	_ZN40_INTERNAL_ffbbad9e_4_k_cu_7cfff9c0_284194cuda3std3__45__cpo5beginE
	.align		8
        /*0008*/ 	.dword	_ZN40_INTERNAL_ffbbad9e_4_k_cu_7cfff9c0_284194cuda3std3__45__cpo3endE
	.align		8
        /*0010*/ 	.dword	_ZN40_INTERNAL_ffbbad9e_4_k_cu_7cfff9c0_284194cuda3std3__45__cpo6cbeginE
	.align		8
        /*0018*/ 	.dword	_ZN40_INTERNAL_ffbbad9e_4_k_cu_7cfff9c0_284194cuda3std3__45__cpo4cendE
	.align		8
        /*0020*/ 	.dword	_ZN40_INTERNAL_ffbbad9e_4_k_cu_7cfff9c0_284194cuda3std3__442_GLOBAL__N__ffbbad9e_4_k_cu_7cfff9c0_284196ignoreE
	.align		8
        /*0028*/ 	.dword	_ZN40_INTERNAL_ffbbad9e_4_k_cu_7cfff9c0_284194cuda3std3__419piecewise_constructE
	.align		8
        /*0030*/ 	.dword	_ZN40_INTERNAL_ffbbad9e_4_k_cu_7cfff9c0_284194cuda3std3__48in_placeE
	.align		8
        /*0038*/ 	.dword	_ZN40_INTERNAL_ffbbad9e_4_k_cu_7cfff9c0_284194cuda3std6ranges3__45__cpo4swapE
	.align		8
        /*0040*/ 	.dword	_ZN40_INTERNAL_ffbbad9e_4_k_cu_7cfff9c0_284194cuda3std6ranges3__45__cpo9iter_moveE
	.align		8
        /*0048*/ 	.dword	_ZN40_INTERNAL_ffbbad9e_4_k_cu_7cfff9c0_284194cute7productE
	.align		8
        /*0050*/ 	.dword	_ZN40_INTERNAL_ffbbad9e_4_k_cu_7cfff9c0_284194cute1_E


//--------------------- .text._ZN7cutlass13device_kernelINS_4gemm6kernel13GemmUniversalIN4cute5tupleIJiiiiEEENS1_10collective13CollectiveMmaINS1_37MainloopSm90TmaGmmaWarpSpecializedFP8ILi7ENS5_IJNS4_1CILi8EEENSA_ILi1EEESC_EEENS1_35KernelTmaWarpSpecializedCooperativeEEENS5_IJNSA_ILi256EEESG_NSA_ILi64EEEEEENS_12float_e5m2_tENS5_IJlSC_lEEESJ_SK_NS4_8TiledMMAINS4_8MMA_AtomIJNS4_4SM904GMMA31MMA_64x256x32_F32E5M2E5M2_SS_TNILNSO_7ScaleInE1ELSQ_1EEEEEENS4_6LayoutINS5_IJNSA_ILi2EEESC_SC_EEENS5_IJSC_NSA_ILi0EEESW_EEEEENS5_IJNS4_10UnderscoreESZ_SZ_EEEEENS4_13SM90_TMA_LOADENS4_14ComposedLayoutINS4_7SwizzleILi2ELi4ELi3EEENS4_18smem_ptr_flag_bitsILi8EEENST_INS5_IJSB_SH_EEENS5_IJSH_SC_EEEEEEEvNS4_8identityENS4_23SM90_TMA_LOAD_MULTICASTES1B_vS1C_EENS_8epilogue10collective6detail29Sm90TmaWarpSpecializedAdapterINS1G_15DefaultEpilogueISJ_SK_SK_NS1F_6thread17LinearCombinationISJ_Li1EffLNS1K_9ScaleType4KindE0ELNS_15FloatRoundStyleE2ESJ_EENS1_15EpilogueDefaultEEEEEvvEEEEvNT_6ParamsE --------------------------
	.section	.text._ZN7cutlass13device_kernelINS_4gemm6kernel13GemmUniversalIN4cute5tupleIJiiiiEEENS1_10collective13CollectiveMmaINS1_37MainloopSm90TmaGmmaWarpSpecializedFP8ILi7ENS5_IJNS4_1CILi8EEENSA_ILi1EEESC_EEENS1_35KernelTmaWarpSpecializedCooperativeEEENS5_IJNSA_ILi256EEESG_NSA_ILi64EEEEEENS_12float_e5m2_tENS5_IJlSC_lEEESJ_SK_NS4_8TiledMMAINS4_8MMA_AtomIJNS4_4SM904GMMA31MMA_64x256x32_F32E5M2E5M2_SS_TNILNSO_7ScaleInE1ELSQ_1EEEEEENS4_6LayoutINS5_IJNSA_ILi2EEESC_SC_EEENS5_IJSC_NSA_ILi0EEESW_EEEEENS5_IJNS4_10UnderscoreESZ_SZ_EEEEENS4_13SM90_TMA_LOADENS4_14ComposedLayoutINS4_7SwizzleILi2ELi4ELi3EEENS4_18smem_ptr_flag_bitsILi8EEENST_INS5_IJSB_SH_EEENS5_IJSH_SC_EEEEEEEvNS4_8identityENS4_23SM90_TMA_LOAD_MULTICASTES1B_vS1C_EENS_8epilogue10collective6detail29Sm90TmaWarpSpecializedAdapterINS1G_15DefaultEpilogueISJ_SK_SK_NS1F_6thread17LinearCombinationISJ_Li1EffLNS1K_9ScaleType4KindE0ELNS_15FloatRoundStyleE2ESJ_EENS1_15EpilogueDefaultEEEEEvvEEEEvNT_6ParamsE,"ax",@progbits
	.align	128
.text._ZN7cutlass13device_kernelINS_4gemm6kernel13GemmUniversalIN4cute5tupleIJiiiiEEENS1_10collective13CollectiveMmaINS1_37MainloopSm90TmaGmmaWarpSpecializedFP8ILi7ENS5_IJNS4_1CILi8EEENSA_ILi1EEESC_EEENS1_35KernelTmaWarpSpecializedCooperativeEEENS5_IJNSA_ILi256EEESG_NSA_ILi64EEEEEENS_12float_e5m2_tENS5_IJlSC_lEEESJ_SK_NS4_8TiledMMAINS4_8MMA_AtomIJNS4_4SM904GMMA31MMA_64x256x32_F32E5M2E5M2_SS_TNILNSO_7ScaleInE1ELSQ_1EEEEEENS4_6LayoutINS5_IJNSA_ILi2EEESC_SC_EEENS5_IJSC_NSA_ILi0EEESW_EEEEENS5_IJNS4_10UnderscoreESZ_SZ_EEEEENS4_13SM90_TMA_LOADENS4_14ComposedLayoutINS4_7SwizzleILi2ELi4ELi3EEENS4_18smem_ptr_flag_bitsILi8EEENST_INS5_IJSB_SH_EEENS5_IJSH_SC_EEEEEEEvNS4_8identityENS4_23SM90_TMA_LOAD_MULTICASTES1B_vS1C_EENS_8epilogue10collective6detail29Sm90TmaWarpSpecializedAdapterINS1G_15DefaultEpilogueISJ_SK_SK_NS1F_6thread17LinearCombinationISJ_Li1EffLNS1K_9ScaleType4KindE0ELNS_15FloatRoundStyleE2ESJ_EENS1_15EpilogueDefaultEEEEEvvEEEEvNT_6ParamsE:
        .type           _ZN7cutlass13device_kernelINS_4gemm6kernel13GemmUniversalIN4cute5tupleIJiiiiEEENS1_10collective13CollectiveMmaINS1_37MainloopSm90TmaGmmaWarpSpecializedFP8ILi7ENS5_IJNS4_1CILi8EEENSA_ILi1EEESC_EEENS1_35KernelTmaWarpSpecializedCooperativeEEENS5_IJNSA_ILi256EEESG_NSA_ILi64EEEEEENS_12float_e5m2_tENS5_IJlSC_lEEESJ_SK_NS4_8TiledMMAINS4_8MMA_AtomIJNS4_4SM904GMMA31MMA_64x256x32_F32E5M2E5M2_SS_TNILNSO_7ScaleInE1ELSQ_1EEEEEENS4_6LayoutINS5_IJNSA_ILi2EEESC_SC_EEENS5_IJSC_NSA_ILi0EEESW_EEEEENS5_IJNS4_10UnderscoreESZ_SZ_EEEEENS4_13SM90_TMA_LOADENS4_14ComposedLayoutINS4_7SwizzleILi2ELi4ELi3EEENS4_18smem_ptr_flag_bitsILi8EEENST_INS5_IJSB_SH_EEENS5_IJSH_SC_EEEEEEEvNS4_8identityENS4_23SM90_TMA_LOAD_MULTICASTES1B_vS1C_EENS_8epilogue10collective6detail29Sm90TmaWarpSpecializedAdapterINS1G_15DefaultEpilogueISJ_SK_SK_NS1F_6thread17LinearCombinationISJ_Li1EffLNS1K_9ScaleType4KindE0ELNS_15FloatRoundStyleE2ESJ_EENS1_15EpilogueDefaultEEEEEvvEEEEvNT_6ParamsE,@function
        .size           _ZN7cutlass13device_kernelINS_4gemm6kernel13GemmUniversalIN4cute5tupleIJiiiiEEENS1_10collective13CollectiveMmaINS1_37MainloopSm90TmaGmmaWarpSpecializedFP8ILi7ENS5_IJNS4_1CILi8EEENSA_ILi1EEESC_EEENS1_35KernelTmaWarpSpecializedCooperativeEEENS5_IJNSA_ILi256EEESG_NSA_ILi64EEEEEENS_12float_e5m2_tENS5_IJlSC_lEEESJ_SK_NS4_8TiledMMAINS4_8MMA_AtomIJNS4_4SM904GMMA31MMA_64x256x32_F32E5M2E5M2_SS_TNILNSO_7ScaleInE1ELSQ_1EEEEEENS4_6LayoutINS5_IJNSA_ILi2EEESC_SC_EEENS5_IJSC_NSA_ILi0EEESW_EEEEENS5_IJNS4_10UnderscoreESZ_SZ_EEEEENS4_13SM90_TMA_LOADENS4_14ComposedLayoutINS4_7SwizzleILi2ELi4ELi3EEENS4_18smem_ptr_flag_bitsILi8EEENST_INS5_IJSB_SH_EEENS5_IJSH_SC_EEEEEEEvNS4_8identityENS4_23SM90_TMA_LOAD_MULTICASTES1B_vS1C_EENS_8epilogue10collective6detail29Sm90TmaWarpSpecializedAdapterINS1G_15DefaultEpilogueISJ_SK_SK_NS1F_6thread17LinearCombinationISJ_Li1EffLNS1K_9ScaleType4KindE0ELNS_15FloatRoundStyleE2ESJ_EENS1_15EpilogueDefaultEEEEEvvEEEEvNT_6ParamsE,(.L_x_596 - _ZN7cutlass13device_kernelINS_4gemm6kernel13GemmUniversalIN4cute5tupleIJiiiiEEENS1_10collective13CollectiveMmaINS1_37MainloopSm90TmaGmmaWarpSpecializedFP8ILi7ENS5_IJNS4_1CILi8EEENSA_ILi1EEESC_EEENS1_35KernelTmaWarpSpecializedCooperativeEEENS5_IJNSA_ILi256EEESG_NSA_ILi64EEEEEENS_12float_e5m2_tENS5_IJlSC_lEEESJ_SK_NS4_8TiledMMAINS4_8MMA_AtomIJNS4_4SM904GMMA31MMA_64x256x32_F32E5M2E5M2_SS_TNILNSO_7ScaleInE1ELSQ_1EEEEEENS4_6LayoutINS5_IJNSA_ILi2EEESC_SC_EEENS5_IJSC_NSA_ILi0EEESW_EEEEENS5_IJNS4_10UnderscoreESZ_SZ_EEEEENS4_13SM90_TMA_LOADENS4_14ComposedLayoutINS4_7SwizzleILi2ELi4ELi3EEENS4_18smem_ptr_flag_bitsILi8EEENST_INS5_IJSB_SH_EEENS5_IJSH_SC_EEEEEEEvNS4_8identityENS4_23SM90_TMA_LOAD_MULTICASTES1B_vS1C_EENS_8epilogue10collective6detail29Sm90TmaWarpSpecializedAdapterINS1G_15DefaultEpilogueISJ_SK_SK_NS1F_6thread17LinearCombinationISJ_Li1EffLNS1K_9ScaleType4KindE0ELNS_15FloatRoundStyleE2ESJ_EENS1_15EpilogueDefaultEEEEEvvEEEEvNT_6ParamsE)
        .other          _ZN7cutlass13device_kernelINS_4gemm6kernel13GemmUniversalIN4cute5tupleIJiiiiEEENS1_10collective13CollectiveMmaINS1_37MainloopSm90TmaGmmaWarpSpecializedFP8ILi7ENS5_IJNS4_1CILi8EEENSA_ILi1EEESC_EEENS1_35KernelTmaWarpSpecializedCooperativeEEENS5_IJNSA_ILi256EEESG_NSA_ILi64EEEEEENS_12float_e5m2_tENS5_IJlSC_lEEESJ_SK_NS4_8TiledMMAINS4_8MMA_AtomIJNS4_4SM904GMMA31MMA_64x256x32_F32E5M2E5M2_SS_TNILNSO_7ScaleInE1ELSQ_1EEEEEENS4_6LayoutINS5_IJNSA_ILi2EEESC_SC_EEENS5_IJSC_NSA_ILi0EEESW_EEEEENS5_IJNS4_10UnderscoreESZ_SZ_EEEEENS4_13SM90_TMA_LOADENS4_14ComposedLayoutINS4_7SwizzleILi2ELi4ELi3EEENS4_18smem_ptr_flag_bitsILi8EEENST_INS5_IJSB_SH_EEENS5_IJSH_SC_EEEEEEEvNS4_8identityENS4_23SM90_TMA_LOAD_MULTICASTES1B_vS1C_EENS_8epilogue10collective6detail29Sm90TmaWarpSpecializedAdapterINS1G_15DefaultEpilogueISJ_SK_SK_NS1F_6thread17LinearCombinationISJ_Li1EffLNS1K_9ScaleType4KindE0ELNS_15FloatRoundStyleE2ESJ_EENS1_15EpilogueDefaultEEEEEvvEEEEvNT_6ParamsE,@"STO_CUDA_ENTRY STV_DEFAULT"
_ZN7cutlass13device_kernelINS_4gemm6kernel13GemmUniversalIN4cute5tupleIJiiiiEEENS1_10collective13CollectiveMmaINS1_37MainloopSm90TmaGmmaWarpSpecializedFP8ILi7ENS5_IJNS4_1CILi8EEENSA_ILi1EEESC_EEENS1_35KernelTmaWarpSpecializedCooperativeEEENS5_IJNSA_ILi256EEESG_NSA_ILi64EEEEEENS_12float_e5m2_tENS5_IJlSC_lEEESJ_SK_NS4_8TiledMMAINS4_8MMA_AtomIJNS4_4SM904GMMA31MMA_64x256x32_F32E5M2E5M2_SS_TNILNSO_7ScaleInE1ELSQ_1EEEEEENS4_6LayoutINS5_IJNSA_ILi2EEESC_SC_EEENS5_IJSC_NSA_ILi0EEESW_EEEEENS5_IJNS4_10UnderscoreESZ_SZ_EEEEENS4_13SM90_TMA_LOADENS4_14ComposedLayoutINS4_7SwizzleILi2ELi4ELi3EEENS4_18smem_ptr_flag_bitsILi8EEENST_INS5_IJSB_SH_EEENS5_IJSH_SC_EEEEEEEvNS4_8identityENS4_23SM90_TMA_LOAD_MULTICASTES1B_vS1C_EENS_8epilogue10collective6detail29Sm90TmaWarpSpecializedAdapterINS1G_15DefaultEpilogueISJ_SK_SK_NS1F_6thread17LinearCombinationISJ_Li1EffLNS1K_9ScaleType4KindE0ELNS_15FloatRoundStyleE2ESJ_EENS1_15EpilogueDefaultEEEEEvvEEEEvNT_6ParamsE:
[----:B------:R-:W0:Y:S02]  /*0000*/  LDC R1, c[0x0][0x28] ;  /* 0x00000a00ff017b82 */ /* 0x000e240000000800 */
[----:B0-----:R-:W-:Y:S01]  /*0010*/  VIADD R1, R1, 0xfffff788 ;  /* 0xfffff78801017836 */ /* 0x001fe20000000000 */
[----:B------:R-:W0:Y:S01]  /*0020*/  S2R R4, SR_TID.X ;  /* 0x0000000000047919 */ /* 0x000e220000002100 */
[----:B------:R-:W-:Y:S01]  /*0030*/  ELECT P0, URZ, PT ;  /* 0x00000000003f782f */ /* 0x000fe20003800000 */
[----:B------:R-:W-:Y:S01]  /*0040*/  BSSY B0, `(.L_x_0) ;  /* 0x0000015000007945 */ /* 0x000fe20003800000 */
[--C-:B0-----:R-:W-:Y:S02]  /*0050*/  SHF.R.U32.HI R0, RZ, 0x5, R4.reuse ;  /* 0x00000005ff007819 */ /* 0x101fe40000011604 */
[----:B------:R-:W-:-:S03]  /*0060*/  SHF.R.U32.HI R2, RZ, 0x7, R4 ;  /* 0x00000007ff027819 */ /* 0x000fc60000011604 */
[----:B------:R-:W0:Y:S04]  /*0070*/  SHFL.IDX PT, R3, R0, RZ, 0x1f ;  /* 0x00001fff00037589 */ /* 0x000e2800000e0000 */
[----:B------:R-:W1:Y:S01]  /*0080*/  SHFL.IDX PT, R2, R2, RZ, 0x1f ;  /* 0x00001fff02027589 */ /* 0x000e6200000e0000 */
[----:B0-----:R-:W-:Y:S02]  /*0090*/  R2UR UR4, R3 ;  /* 0x00000000030472ca */ /* 0x001fe400000e0000 */
[----:B-1----:R-:W-:-:S11]  /*00a0*/  R2UR UR6, R2 ;  /* 0x00000000020672ca */ /* 0x002fd600000e0000 */
[----:B------:R-:W-:Y:S02]  /*00b0*/  USHF.R.S32.HI UR5, URZ, 0x1f, UR4 ;  /* 0x0000001f3f057899 */ /* 0x000fe40008011404 */
[----:B------:R-:W-:Y:S02]  /*00c0*/  ISETP.NE.OR P0, PT, RZ, UR4, !P0 ;  /* 0x00000004ff007c0c */ /* 0x000fe4000c705670 */
[----:B------:R-:W-:-:S04]  /*00d0*/  ULEA.HI UR5, UR5, UR4, URZ, 0x2 ;  /* 0x0000000405057291 */ /* 0x000fc8000f8f103f */
[----:B------:R-:W-:-:S04]  /*00e0*/  ULOP3.LUT UR5, UR5, 0xfffffffc, URZ, 0xc0, !UPT ;  /* 0xfffffffc05057892 */ /* 0x000fc8000f8ec03f */
[----:B------:R-:W-:-:S03]  /*00f0*/  UIADD3 UR8, UR4, -UR5, URZ ;  /* 0x8000000504087290 */ /* 0x000fc6000fffe03f */
[----:B------:R-:W-:Y:S09]  /*0100*/  @P0 BRA `(.L_x_1) ;  /* 0x0000000000200947 */ /* 0x000ff20003800000 */
[----:B------:R-:W-:Y:S02]  /*0110*/  ULDC.64 UR4, c[0x0][0x198] ;  /* 0x0000660000047ab9 */ /* 0x000fe40000000a00 */
[----:B------:R-:W-:Y:S02]  /*0120*/  UIADD3 UR10, UP0, UR4, 0xf0, URZ ;  /* 0x000000f0040a7890 */ /* 0x000fe4000ff1e03f */
[----:B------:R-:W-:Y:S02]  /*0130*/  UIADD3 UR4, UP1, UR4, 0x1f0, URZ ;  /* 0x000001f004047890 */ /* 0x000fe4000ff3e03f */
[----:B------:R-:W-:Y:S02]  /*0140*/  UIADD3.X UR11, URZ, UR5, URZ, UP0, !UPT ;  /* 0x000000053f0b7290 */ /* 0x000fe400087fe43f */
[----:B------:R-:W-:-:S07]  /*0150*/  UIADD3.X UR5, URZ, UR5, URZ, UP1, !UPT ;  /* 0x000000053f057290 */ /* 0x000fce0008ffe43f */
[----:B------:R0:W-:Y:S02]  /*0160*/  UTMACCTL.PF [UR10] ;  /* 0x000000000a0079b9 */ /* 0x0001e40008040000 */
[----:B------:R0:W-:Y:S02]  /*0170*/  UTMACCTL.PF [UR4] ;  /* 0x00000000040079b9 */ /* 0x0001e40008040000 */
[----:B0-----:R-:W-:Y:S01]  /*0180*/  NOP ;  /* 0x0000000000007918 */ /* 0x001fe20000000000 */
.L_x_1:
[----:B------:R-:W-:Y:S05]  /*0190*/  BSYNC B0 ;  /* 0x0000000000007941 */ /* 0x000fea0003800000 */
.L_x_0:
[----:B------:R-:W0:Y:S01]  /*01a0*/  SHFL.IDX PT, R3, R0, RZ, 0x1f ;  /* 0x00001fff00037589 */ /* 0x000e2200000e0000 */
[----:B------:R-:W-:Y:S01]  /*01b0*/  UISETP.NE.AND UP0, UPT, UR8, 0x3, UPT ;  /* 0x000000030800788c */ /* 0x000fe2000bf05270 */
[----:B------:R-:W-:Y:S01]  /*01c0*/  SHF.R.S32.HI R2, RZ, 0x1f, R4 ;  /* 0x0000001fff027819 */ /* 0x000fe20000011404 */
[----:B------:R-:W-:Y:S02]  /*01d0*/  UIADD3 UR10, UR6, -0x1, URZ ;  /* 0xffffffff060a7890 */ /* 0x000fe4000fffe03f */
[----:B------:R-:W-:Y:S01]  /*01e0*/  ISETP.NE.AND P1, PT, RZ, UR6, PT ;  /* 0x00000006ff007c0c */ /* 0x000fe2000bf25270 */
[----:B------:R-:W-:Y:S01]  /*01f0*/  UISETP.EQ.OR UP0, UPT, UR8, URZ, !UP0 ;  /* 0x0000003f0800728c */ /* 0x000fe2000c702670 */
[----:B------:R-:W-:Y:S01]  /*0200*/  LEA.HI R2, R2, R4, RZ, 0x7 ;  /* 0x0000000402027211 */ /* 0x000fe200078f38ff */
[----:B------:R-:W-:Y:S02]  /*0210*/  UISETP.GE.U32.AND UP1, UPT, UR10, 0x2, UPT ;  /* 0x000000020a00788c */ /* 0x000fe4000bf26070 */
[----:B------:R-:W-:-:S04]  /*0220*/  UISETP.EQ.AND UP0, UPT, UR6, URZ, UP0 ;  /* 0x0000003f0600728c */ /* 0x000fc80008702270 */
[----:B------:R-:W-:-:S04]  /*0230*/  USEL UR13, URZ, 0x1, !UP0 ;  /* 0x000000013f0d7887 */ /* 0x000fc8000c000000 */
[----:B------:R-:W-:Y:S01]  /*0240*/  USEL UR13, UR13, 0x2, UP1 ;  /* 0x000000020d0d7887 */ /* 0x000fe20008800000 */
[----:B0-----:R-:W-:-:S13]  /*0250*/  ISETP.NE.AND P0, PT, R3, RZ, PT ;  /* 0x000000ff0300720c */ /* 0x001fda0003f05270 */
[----:B------:R-:W-:Y:S05]  /*0260*/  @P0 BRA `(.L_x_2) ;  /* 0x0000000000700947 */ /* 0x000fea0003800000 */
[----:B------:R-:W0:Y:S01]  /*0270*/  S2UR UR9, SR_CgaCtaId ;  /* 0x00000000000979c3 */ /* 0x000e220000008800 */
[----:B------:R-:W-:Y:S01]  /*0280*/  UMOV UR4, 0x400 ;  /* 0x0000040000047882 */ /* 0x000fe20000000000 */
[----:B------:R-:W-:Y:S01]  /*0290*/  UMOV UR5, 0x1 ;  /* 0x0000000100057882 */ /* 0x000fe20000000000 */
[----:B------:R-:W-:Y:S01]  /*02a0*/  UMOV UR6, 0x10 ;  /* 0x0000001000067882 */ /* 0x000fe20000000000 */
[----:B------:R-:W-:Y:S01]  /*02b0*/  ELECT P0, URZ, PT ;  /* 0x00000000003f782f */ /* 0x000fe20003800000 */
[----:B------:R-:W-:-:S04]  /*02c0*/  UIADD3 UR6, -UR6, 0x100000, URZ ;  /* 0x0010000006067890 */ /* 0x000fc8000fffe13f */
[----:B------:R-:W-:Y:S02]  /*02d0*/  USHF.L.U32 UR7, UR6, 0xb, URZ ;  /* 0x0000000b06077899 */ /* 0x000fe4000800063f */
[----:B------:R-:W-:Y:S02]  /*02e0*/  USHF.L.U32 UR6, UR6, 0x1, URZ ;  /* 0x0000000106067899 */ /* 0x000fe4000800063f */
[----:B0-----:R-:W-:Y:S02]  /*02f0*/  ULEA UR9, UR9, UR4, 0x18 ;  /* 0x0000000409097291 */ /* 0x001fe4000f8ec03f */
[----:B------:R-:W-:-:S04]  /*0300*/  UIADD3 UR4, -UR5, 0x100000, URZ ;  /* 0x0010000005047890 */ /* 0x000fc8000fffe13f */
[----:B------:R-:W-:Y:S02]  /*0310*/  USHF.L.U32 UR5, UR4, 0xb, URZ ;  /* 0x0000000b04057899 */ /* 0x000fe4000800063f */
[----:B------:R-:W-:Y:S01]  /*0320*/  USHF.L.U32 UR4, UR4, 0x1, URZ ;  /* 0x0000000104047899 */ /* 0x000fe2000800063f */
[----:B------:R-:W0:Y:S11]  /*0330*/  FENCE.VIEW.ASYNC.S ;  /* 0x00000000000073c6 */ /* 0x000e360000000000 */
[----:B0-----:R0:W1:Y:S01]  /*0340*/  SYNCS.EXCH.64 URZ, [UR9], UR4 ;  /* 0x00000004093f75b2 */ /* 0x0010620008000100 */
[----:B------:R0:W2:Y:S01]  /*0350*/  SYNCS.EXCH.64 URZ, [UR9+0x38], UR6 ;  /* 0x00003806093f75b2 */ /* 0x0000a20008000100 */
[----:B------:R0:W3:Y:S01]  /*0360*/  SYNCS.EXCH.64 URZ, [UR9+0x8], UR4 ;  /* 0x00000804093f75b2 */ /* 0x0000e20008000100 */
[----:B------:R0:W4:Y:S01]  /*0370*/  SYNCS.EXCH.64 URZ, [UR9+0x40], UR6 ;  /* 0x00004006093f75b2 */ /* 0x0001220008000100 */
[----:B------:R0:W0:Y:S01]  /*0380*/  SYNCS.EXCH.64 URZ, [UR9+0x10], UR4 ;  /* 0x00001004093f75b2 */ /* 0x0000220008000100 */
        /* <DEDUP_REMOVED lines=9> */
[----:B------:R-:W-:Y:S01]  /*0420*/  NOP ;  /* 0x0000000000007918 */ /* 0x000fe20000000000 */
.L_x_2:
[----:B------:R-:W-:Y:S01]  /*0430*/  LOP3.LUT R2, R2, 0xffffff80, RZ, 0xc0, !PT ;  /* 0xffffff8002027812 */ /* 0x000fe200078ec0ff */
[----:B------:R-:W5:Y:S01]  /*0440*/  SHFL.IDX PT, R0, R0, RZ, 0x1f ;  /* 0x00001fff00007589 */ /* 0x000f6200000e0000 */
[----:B0-----:R-:W0:Y:S01]  /*0450*/  S2UR UR9, SR_CTAID.X ;  /* 0x00000000000979c3 */ /* 0x001e220000002500 */
[----:B------:R-:W-:Y:S02]  /*0460*/  SHF.R.S32.HI R8, RZ, 0x1f, R3 ;  /* 0x0000001fff087819 */ /* 0x000fe40000011403 */
[----:B------:R-:W-:Y:S01]  /*0470*/  ELECT P0, URZ, PT ;  /* 0x00000000003f782f */ /* 0x000fe20003800000 */
[----:B------:R-:W-:Y:S01]  /*0480*/  IMAD.IADD R4, R4, 0x1, -R2 ;  /* 0x0000000104047824 */ /* 0x000fe200078e0a02 */
[----:B------:R-:W-:Y:S01]  /*0490*/  ULDC UR4, c[0x0][0x150] ;  /* 0x0000540000047ab9 */ /* 0x000fe20000000800 */
[----:B------:R-:W1:Y:S01]  /*04a0*/  S2R R2, SR_CTAID.Y ;  /* 0x0000000000027919 */ /* 0x000e620000002600 */
[----:B------:R-:W-:Y:S01]  /*04b0*/  LEA.HI R8, R8, R3, RZ, 0x2 ;  /* 0x0000000308087211 */ /* 0x000fe200078f10ff */
[----:B------:R-:W-:Y:S01]  /*04c0*/  NOP ;  /* 0x0000000000007918 */ /* 0x000fe20000000000 */
[----:B------:R-:W-:Y:S01]  /*04d0*/  SHF.R.S32.HI R5, RZ, 0x1f, R4 ;  /* 0x0000001fff057819 */ /* 0x000fe20000011404 */
[----:B------:R-:W2:Y:S01]  /*04e0*/  LDC R9, c[0x0][0x144] ;  /* 0x00005100ff097b82 */ /* 0x000ea20000000800 */
[----:B------:R-:W-:Y:S01]  /*04f0*/  LOP3.LUT R8, R8, 0x3ffffffc, RZ, 0xc0, !PT ;  /* 0x3ffffffc08087812 */ /* 0x000fe200078ec0ff */
[----:B------:R-:W-:Y:S01]  /*0500*/  NOP ;  /* 0x0000000000007918 */ /* 0x000fe20000000000 */
[----:B------:R-:W-:-:S03]  /*0510*/  LEA.HI R5, R5, R4, RZ, 0x3 ;  /* 0x0000000405057211 */ /* 0x000fc600078f18ff */
[----:B------:R-:W-:Y:S01]  /*0520*/  IMAD.IADD R8, R3, 0x1, -R8 ;  /* 0x0000000103087824 */ /* 0x000fe200078e0a08 */
[--C-:B------:R-:W-:Y:S01]  /*0530*/  SHF.R.S32.HI R6, RZ, 0x3, R5.reuse ;  /* 0x00000003ff067819 */ /* 0x100fe20000011405 */
[----:B------:R-:W3:Y:S01]  /*0540*/  LDC R11, c[0x0][0x148] ;  /* 0x00005200ff0b7b82 */ /* 0x000ee20000000800 */
[----:B------:R-:W-:-:S04]  /*0550*/  SHF.R.S32.HI R5, RZ, 0x1f, R5 ;  /* 0x0000001fff057819 */ /* 0x000fc80000011405 */
[----:B------:R-:W-:Y:S02]  /*0560*/  LEA.HI R5, R5, R6, RZ, 0x2 ;  /* 0x0000000605057211 */ /* 0x000fe400078f10ff */
[----:B-----5:R-:W-:Y:S02]  /*0570*/  ISETP.NE.OR P0, PT, R0, RZ, !P0 ;  /* 0x000000ff0000720c */ /* 0x020fe40004705670 */
[----:B------:R-:W-:Y:S02]  /*0580*/  LOP3.LUT R5, R5, 0xfffffffc, RZ, 0xc0, !PT ;  /* 0xfffffffc05057812 */ /* 0x000fe400078ec0ff */
[----:B0-----:R-:W-:-:S03]  /*0590*/  I2FP.F32.U32 R0, UR9 ;  /* 0x0000000900007c45 */ /* 0x001fc60008201000 */
[----:B------:R-:W-:Y:S02]  /*05a0*/  IMAD.IADD R5, R6, 0x1, -R5 ;  /* 0x0000000106057824 */ /* 0x000fe400078e0a05 */
[----:B------:R-:W-:Y:S01]  /*05b0*/  FMUL R7, R0, UR4 ;  /* 0x0000000400077c20 */ /* 0x000fe20008400000 */
[----:B------:R-:W-:Y:S01]  /*05c0*/  ULDC UR4, c[0x0][0x154] ;  /* 0x0000550000047ab9 */ /* 0x000fe20000000800 */
[----:B------:R-:W-:Y:S02]  /*05d0*/  IMAD R5, R8, 0x4, R5 ;  /* 0x0000000408057824 */ /* 0x000fe400078e0205 */
[----:B------:R-:W-:Y:S01]  /*05e0*/  VOTEU.ALL UP0, P0 ;  /* 0x00000000003f7886 */ /* 0x000fe20000000000 */
[----:B------:R-:W-:Y:S01]  /*05f0*/  VOTEU.ALL UP1, P0 ;  /* 0x00000000003f7886 */ /* 0x000fe20000020000 */
[C---:B------:R-:W-:Y:S01]  /*0600*/  IMAD.SHL.U32 R0, R5.reuse, 0x4, RZ ;  /* 0x0000000405007824 */ /* 0x040fe200078e00ff */
[----:B------:R-:W0:Y:S02]  /*0610*/  F2I.U32.TRUNC.NTZ R7, R7 ;  /* 0x0000000700077305 */ /* 0x000e24000020f000 */
[----:B------:R-:W5:Y:S01]  /*0620*/  @!UP0 S2UR UR7, SR_CgaCtaId ;  /* 0x00000000000789c3 */ /* 0x000f620000008800 */
[----:B------:R-:W-:Y:S01]  /*0630*/  @!UP0 UMOV UR6, 0x400 ;  /* 0x0000040000068882 */ /* 0x000fe20000000000 */
[----:B------:R-:W-:-:S02]  /*0640*/  LOP3.LUT R10, R5, 0xc, R0, 0x78, !PT ;  /* 0x0000000c050a7812 */ /* 0x000fc400078e7800 */
[----:B-1----:R-:W-:Y:S02]  /*0650*/  I2FP.F32.U32 R5, R2 ;  /* 0x0000000200057245 */ /* 0x002fe40000201000 */
[----:B------:R-:W-:Y:S01]  /*0660*/  SHF.R.S32.HI R0, RZ, 0x1f, R10 ;  /* 0x0000001fff007819 */ /* 0x000fe2000001140a */
[----:B------:R1:W-:Y:S02]  /*0670*/  STL [R1+0x458], R10 ;  /* 0x0004580a01007387 */ /* 0x0003e40000100800 */
[----:B------:R-:W-:Y:S01]  /*0680*/  FMUL R6, R5, UR4 ;  /* 0x0000000405067c20 */ /* 0x000fe20008400000 */
[----:B------:R-:W-:Y:S01]  /*0690*/  LEA.HI R0, R0, R10, RZ, 0x3 ;  /* 0x0000000a00007211 */ /* 0x000fe200078f18ff */
[----:B------:R-:W-:Y:S01]  /*06a0*/  UMOV UR4, 0x20 ;  /* 0x0000002000047882 */ /* 0x000fe20000000000 */
[----:B0-----:R-:W-:Y:S02]  /*06b0*/  IMAD.MOV R12, RZ, RZ, -R7 ;  /* 0x000000ffff0c7224 */ /* 0x001fe400078e0a07 */
[----:B------:R-:W-:Y:S01]  /*06c0*/  LOP3.LUT R5, R0, 0xfffffff8, RZ, 0xc0, !PT ;  /* 0xfffffff800057812 */ /* 0x000fe200078ec0ff */
[----:B------:R-:W0:Y:S01]  /*06d0*/  F2I.U32.TRUNC.NTZ R6, R6 ;  /* 0x0000000600067305 */ /* 0x000e22000020f000 */
[----:B------:R-:W4:Y:S01]  /*06e0*/  LDC R7, c[0x0][0x140] ;  /* 0x00005000ff077b82 */ /* 0x000f220000000800 */
[----:B--2---:R-:W-:Y:S01]  /*06f0*/  IMAD R12, R9, R12, UR9 ;  /* 0x00000009090c7e24 */ /* 0x004fe2000f8e020c */
[----:B------:R-:W-:-:S04]  /*0700*/  @!UP0 UIADD3 UR4, -UR4, 0x100000, URZ ;  /* 0x0010000004048890 */ /* 0x000fc8000fffe13f */
[----:B------:R-:W-:Y:S02]  /*0710*/  @!UP0 USHF.L.U32 UR5, UR4, 0xb, URZ ;  /* 0x0000000b04058899 */ /* 0x000fe4000800063f */
[----:B------:R-:W-:Y:S01]  /*0720*/  @!UP0 USHF.L.U32 UR4, UR4, 0x1, URZ ;  /* 0x0000000104048899 */ /* 0x000fe2000800063f */
[----:B------:R-:W-:-:S05]  /*0730*/  IMAD.IADD R5, R10, 0x1, -R5 ;  /* 0x000000010a057824 */ /* 0x000fca00078e0a05 */
[----:B------:R-:W-:Y:S01]  /*0740*/  ISETP.NE.AND P2, PT, R5, R12, PT ;  /* 0x0000000c0500720c */ /* 0x000fe20003f45270 */
[----:B-----5:R-:W-:Y:S01]  /*0750*/  @!UP0 ULEA UR6, UR7, UR6, 0x18 ;  /* 0x0000000607068291 */ /* 0x020fe2000f8ec03f */
[----:B------:R-:W-:Y:S01]  /*0760*/  VOTEU.ALL UP0, P0 ;  /* 0x00000000003f7886 */ /* 0x000fe20000000000 */
[----:B------:R-:W-:Y:S01]  /*0770*/  LOP3.LUT P0, RZ, R4, 0x7, RZ, 0xc0, !PT ;  /* 0x0000000704ff7812 */ /* 0x000fe2000780c0ff */
[----:B0-----:R-:W-:-:S03]  /*0780*/  IMAD.MOV R14, RZ, RZ, -R6 ;  /* 0x000000ffff0e7224 */ /* 0x001fc600078e0a06 */
[----:B------:R-:W-:Y:S01]  /*0790*/  ISETP.LT.U32.AND P0, PT, R10, 0x8, !P0 ;  /* 0x000000080a00780c */ /* 0x000fe20004701070 */
[----:B---3--:R-:W-:-:S05]  /*07a0*/  IMAD R5, R11, R14, R2 ;  /* 0x0000000e0b057224 */ /* 0x008fca00078e0202 */
[----:B------:R-:W-:Y:S01]  /*07b0*/  @P2 SHF.R.S32.HI R0, RZ, 0x3, R0 ;  /* 0x00000003ff002819 */ /* 0x000fe20000011400 */
[----:B------:R-:W0:Y:S02]  /*07c0*/  FENCE.VIEW.ASYNC.S ;  /* 0x00000000000073c6 */ /* 0x000e240000000000 */
[----:B0-----:R1:W0:Y:S01]  /*07d0*/  @!UP0 SYNCS.EXCH.64 URZ, [UR6+0x80], UR4 ;  /* 0x00008004063f85b2 */ /* 0x0012220008000100 */
[----:B----4-:R-:W-:Y:S02]  /*07e0*/  ISETP.EQ.U32.AND P5, PT, R7, 0x1, PT ;  /* 0x000000010700780c */ /* 0x010fe40003fa2070 */
[----:B------:R-:W-:Y:S01]  /*07f0*/  @P2 ISETP.NE.AND P3, PT, R0, R5, PT ;  /* 0x000000050000220c */ /* 0x000fe20003f65270 */
[----:B------:R-:W-:Y:S01]  /*0800*/  IMAD.MOV.U32 R0, RZ, RZ, 0x1 ;  /* 0x00000001ff007424 */ /* 0x000fe200078e00ff */
[----:B------:R-:W-:Y:S02]  /*0810*/  SEL R5, RZ, 0x1, !P0 ;  /* 0x00000001ff057807 */ /* 0x000fe40004000000 */
[----:B------:R-:W-:-:S04]  /*0820*/  @P2 SEL R0, RZ, 0x1, P3 ;  /* 0x00000001ff002807 */ /* 0x000fc80001800000 */
[----:B------:R-:W-:Y:S01]  /*0830*/  LOP3.LUT R0, R0, R5, RZ, 0xc0, !PT ;  /* 0x0000000500007212 */ /* 0x000fe200078ec0ff */
[----:B------:R1:W2:Y:S04]  /*0840*/  @!UP1 SYNCS.EXCH.64 URZ, [UR6+0x88], UR4 ;  /* 0x00008804063f95b2 */ /* 0x0002a80008000100 */
[----:B------:R1:W-:Y:S01]  /*0850*/  STL [R1+0x454], R0 ;  /* 0x0004540001007387 */ /* 0x0003e20000100800 */
[----:B------:R-:W-:Y:S01]  /*0860*/  NOP ;  /* 0x0000000000007918 */ /* 0x000fe20000000000 */
[----:B0-----:R-:W-:Y:S05]  /*0870*/  @!P5 BRA `(.L_x_3) ;  /* 0x000000000008d947 */ /* 0x001fea0003800000 */
[----:B--2---:R-:W-:Y:S01]  /*0880*/  UCGABAR_ARV ;  /* 0x00000000000079c7 */ /* 0x004fe20008000000 */
[----:B------:R-:W-:Y:S05]  /*0890*/  BRA `(.L_x_4) ;  /* 0x0000000000047947 */ /* 0x000fea0003800000 */
.L_x_3:
[----:B--2---:R-:W-:Y:S01]  /*08a0*/  NOP ;  /* 0x0000000000007918 */ /* 0x004fe20000000000 */
.L_x_4:
[----:B-1----:R-:W0:Y:S01]  /*08b0*/  LDC R0, c[0x0][0x65c] ;  /* 0x00019700ff007b82 */ /* 0x002e220000000800 */
[----:B------:R-:W-:Y:S02]  /*08c0*/  IMAD.U32 R4, RZ, RZ, UR9 ;  /* 0x00000009ff047e24 */ /* 0x000fe4000f8e00ff */
[----:B------:R-:W-:Y:S01]  /*08d0*/  IMAD.MOV.U32 R5, RZ, RZ, RZ ;  /* 0x000000ffff057224 */ /* 0x000fe200078e00ff */
[----:B0-----:R-:W-:-:S13]  /*08e0*/  ISETP.NE.AND P4, PT, R0, 0x1, PT ;  /* 0x000000010000780c */ /* 0x001fda0003f85270 */
[----:B------:R-:W0:Y:S01]  /*08f0*/  @P4 LDC R7, c[0x0][0x10] ;  /* 0x00000400ff074b82 */ /* 0x000e220000000800 */
[----:B------:R-:W-:Y:S02]  /*0900*/  @P4 IMAD.MOV.U32 R3, RZ, RZ, RZ ;  /* 0x000000ffff034224 */ /* 0x000fe400078e00ff */
[----:B------:R-:W-:-:S05]  /*0910*/  @P4 IMAD.MOV.U32 R13, RZ, RZ, RZ ;  /* 0x000000ffff0d4224 */ /* 0x000fca00078e00ff */
[----:B------:R-:W1:Y:S01]  /*0920*/  @!P4 LDC R9, c[0x0][0xc] ;  /* 0x00000300ff09cb82 */ /* 0x000e620000000800 */
[----:B0-----:R-:W-:-:S04]  /*0930*/  @P4 IMAD.WIDE.U32 R6, R7, UR9, R2 ;  /* 0x0000000907064c25 */ /* 0x001fc8000f8e0002 */
[----:B------:R-:W-:Y:S02]  /*0940*/  @P4 IMAD.MOV.U32 R8, RZ, RZ, R6 ;  /* 0x000000ffff084224 */ /* 0x000fe400078e0006 */
[----:B------:R-:W-:Y:S02]  /*0950*/  @P4 IMAD.IADD R15, R7, 0x1, R13 ;  /* 0x00000001070f4824 */ /* 0x000fe400078e020d */
[----:B-1----:R-:W-:-:S04]  /*0960*/  @!P4 IMAD.WIDE.U32 R4, R2, R9, R4 ;  /* 0x000000090204c225 */ /* 0x002fc800078e0004 */
[----:B------:R-:W-:Y:S02]  /*0970*/  @!P4 IMAD.MOV.U32 R8, RZ, RZ, R4 ;  /* 0x000000ffff08c224 */ /* 0x000fe400078e0004 */
[----:B------:R-:W-:-:S03]  /*0980*/  @!P4 IMAD.MOV.U32 R15, RZ, RZ, R5 ;  /* 0x000000ffff0fc224 */ /* 0x000fc600078e0005 */
[----:B------:R0:W-:Y:S04]  /*0990*/  STL [R1+0x460], R8 ;  /* 0x0004600801007387 */ /* 0x0001e80000100800 */
[----:B------:R0:W-:Y:S01]  /*09a0*/  STL [R1+0x45c], R15 ;  /* 0x00045c0f01007387 */ /* 0x0001e20000100800 */
[----:B------:R-:W-:Y:S05]  /*09b0*/  @!P5 BRA `(.L_x_5) ;  /* 0x00000000000cd947 */ /* 0x000fea0003800000 */
[----:B------:R-:W-:Y:S01]  /*09c0*/  UCGABAR_WAIT ;  /* 0x0000000000007dc7 */ /* 0x000fe20008000000 */
[----:B------:R-:W-:Y:S01]  /*09d0*/  CCTL.IVALL ;  /* 0x00000000ff00798f */ /* 0x000fe20002000000 */
[----:B------:R-:W-:Y:S05]  /*09e0*/  BRA `(.L_x_6) ;  /* 0x0000000000047947 */ /* 0x000fea0003800000 */
.L_x_5:
[----:B------:R-:W-:Y:S06]  /*09f0*/  BAR.SYNC.DEFER_BLOCKING 0x0 ;  /* 0x0000000000007b1d */ /* 0x000fec0000010000 */
.L_x_6:
[----:B------:R-:W-:Y:S05]  /*0a00*/  @!P1 BRA `(.L_x_7) ;  /* 0x0000023400049947 */ /* 0x000fea0003800000 */
[----:B------:R-:W-:-:S06]  /*0a10*/  UISETP.GT.U32.AND UP0, UPT, UR10, 0x1, UPT ;  /* 0x000000010a00788c */ /* 0x000fcc000bf04070 */
[----:B------:R-:W-:-:S13]  /*0a20*/  PLOP3.LUT P0, PT, PT, PT, UP0, 0x80, 0x0 ;  /* 0x000000000000781c */ /* 0x000fda0003f0f008 */
[----:B------:R-:W-:Y:S05]  /*0a30*/  @P0 EXIT ;  /* 0x000000000000094d */ /* 0x000fea0003800000 */
[----:B------:R-:W-:Y:S01]  /*0a40*/  IMAD.MOV.U32 R5, RZ, RZ, -0x1 ;  /* 0xffffffffff057424 */ /* 0x000fe200078e00ff */
[----:B------:R-:W-:Y:S01]  /*0a50*/  ULDC.64 UR4, c[0x0][0x650] ;  /* 0x0001940000047ab9 */ /* 0x000fe20000000a00 */
[----:B------:R-:W-:Y:S01]  /*0a60*/  IMAD.MOV.U32 R4, RZ, RZ, -0x1 ;  /* 0xffffffffff047424 */ /* 0x000fe200078e00ff */
[----:B------:R-:W-:Y:S01]  /*0a70*/  ISETP.GE.U32.AND P0, PT, R8, UR4, PT ;  /* 0x0000000408007c0c */ /* 0x000fe2000bf06070 */
[----:B------:R-:W-:Y:S01]  /*0a80*/  UMOV UR10, 0xffffffff ;  /* 0xffffffff000a7882 */ /* 0x000fe20000000000 */
[----:B------:R1:W-:Y:S01]  /*0a90*/  STL [R1+0x468], R5 ;  /* 0x0004680501007387 */ /* 0x0003e20000100800 */
[----:B------:R-:W-:Y:S02]  /*0aa0*/  PRMT R0, RZ, 0x7610, R0 ;  /* 0x00007610ff007816 */ /* 0x000fe40000000000 */
[----:B------:R-:W-:Y:S01]  /*0ab0*/  ISETP.GE.U32.AND.EX P0, PT, R15, UR5, PT, P0 ;  /* 0x000000050f007c0c */ /* 0x000fe2000bf06100 */
[----:B------:R1:W-:-:S12]  /*0ac0*/  STL [R1+0x464], R4 ;  /* 0x0004640401007387 */ /* 0x0003d80000100800 */
[----:B-1----:R-:W-:Y:S05]  /*0ad0*/  @P0 BRA `(.L_x_8) ;  /* 0x00000004003c0947 */ /* 0x002fea0003800000 */
[----:B------:R-:W-:Y:S01]  /*0ae0*/  ULDC.64 UR14, c[0x0][0x628] ;  /* 0x00018a00000e7ab9 */ /* 0x000fe20000000a00 */
[----:B------:R-:W1:Y:S01]  /*0af0*/  LDC.64 R6, c[0x0][0x620] ;  /* 0x00018800ff067b82 */ /* 0x000e620000000a00 */
[----:B------:R-:W-:Y:S01]  /*0b00*/  ISETP.NE.U32.AND P0, PT, RZ, UR14, PT ;  /* 0x0000000eff007c0c */ /* 0x000fe2000bf05070 */
[----:B------:R-:W-:Y:S01]  /*0b10*/  ULDC UR11, c[0x0][0x630] ;  /* 0x00018c00000b7ab9 */ /* 0x000fe20000000800 */
[----:B------:R-:W-:Y:S02]  /*0b20*/  R2UR UR4, R8 ;  /* 0x00000000080472ca */ /* 0x000fe400000e0000 */
[----:B------:R-:W-:Y:S02]  /*0b30*/  ISETP.NE.AND.EX P0, PT, RZ, UR15, PT, P0 ;  /* 0x0000000fff007c0c */ /* 0x000fe4000bf05300 */
[----:B------:R-:W-:-:S11]  /*0b40*/  R2UR UR5, R15 ;  /* 0x000000000f0572ca */ /* 0x000fd600000e0000 */
[----:B------:R-:W-:Y:S05]  /*0b50*/  @!P0 BRA `(.L_x_9) ;  /* 0x0000000000308947 */ /* 0x000fea0003800000 */
[----:B------:R-:W-:Y:S01]  /*0b60*/  R2UR UR4, R8 ;  /* 0x00000000080472ca */ /* 0x000fe200000e0000 */
[----:B------:R-:W-:Y:S01]  /*0b70*/  ULDC UR8, c[0x0][0x634] ;  /* 0x00018d0000087ab9 */ /* 0x000fe20000000800 */
[----:B------:R-:W-:-:S11]  /*0b80*/  R2UR UR10, R15 ;  /* 0x000000000f0a72ca */ /* 0x000fd600000e0000 */
[----:B------:R-:W-:-:S04]  /*0b90*/  UIADD3 UR8, UP0, UR4, UR8, URZ ;  /* 0x0000000804087290 */ /* 0x000fc8000ff1e03f */
[----:B------:R-:W-:-:S04]  /*0ba0*/  UIADD3.X UR10, URZ, UR10, URZ, UP0, !UPT ;  /* 0x0000000a3f0a7290 */ /* 0x000fc800087fe43f */
[----:B------:R-:W-:-:S04]  /*0bb0*/  UIMAD.WIDE.U32 UR4, UR10, UR14, URZ ;  /* 0x0000000e0a0472a5 */ /* 0x000fc8000f8e003f */
[----:B------:R-:W-:Y:S02]  /*0bc0*/  UIMAD.WIDE.U32 UR6, UP0, UR8, UR15, UR4 ;  /* 0x0000000f080672a5 */ /* 0x000fe4000f800004 */
[----:B------:R-:W-:Y:S02]  /*0bd0*/  UIMAD.WIDE.U32 UR4, UR8, UR14, URZ ;  /* 0x0000000e080472a5 */ /* 0x000fe4000f8e003f */
[----:B------:R-:W-:Y:S02]  /*0be0*/  UIADD3.X UR9, URZ, URZ, URZ, UP0, !UPT ;  /* 0x0000003f3f097290 */ /* 0x000fe400087fe43f */
[----:B------:R-:W-:Y:S01]  /*0bf0*/  UIADD3 URZ, UP0, UR5, UR6, URZ ;  /* 0x00000006053f7290 */ /* 0x000fe2000ff1e03f */
[----:B------:R-:W-:-:S03]  /*0c00*/  UMOV UR8, UR7 ;  /* 0x0000000700087c82 */ /* 0x000fc60008000000 */
[----:B------:R-:W-:-:S12]  /*0c10*/  UIMAD.WIDE.U32.X UR4, UR10, UR15, UR8, UP0 ;  /* 0x0000000f0a0472a5 */ /* 0x000fd800080e0408 */
.L_x_9:
[----:B------:R-:W-:Y:S01]  /*0c20*/  USHF.R.U64 UR10, UR4, UR11, UR5 ;  /* 0x0000000b040a7299 */ /* 0x000fe20008001205 */
[----:B------:R-:W2:Y:S01]  /*0c30*/  LDC.64 R22, c[0x0][0x640] ;  /* 0x00019000ff167b82 */ /* 0x000ea20000000a00 */
[----:B------:R-:W-:Y:S01]  /*0c40*/  USHF.R.U32.HI UR4, URZ, UR11, UR5 ;  /* 0x0000000b3f047299 */ /* 0x000fe20008011605 */
[----:B------:R-:W-:Y:S02]  /*0c50*/  IMAD.MOV.U32 R4, RZ, RZ, R8 ;  /* 0x000000ffff047224 */ /* 0x000fe400078e0008 */
[----:B------:R-:W-:Y:S01]  /*0c60*/  IMAD R21, R11, R14, R2 ;  /* 0x0000000e0b157224 */ /* 0x000fe200078e0202 */
[----:B------:R-:W-:Y:S01]  /*0c70*/  IADD3 R3, P0, RZ, -UR10, RZ ;  /* 0x8000000aff037c10 */ /* 0x000fe2000ff1e0ff */
[----:B------:R-:W-:Y:S02]  /*0c80*/  IMAD.MOV.U32 R11, RZ, RZ, 0x1 ;  /* 0x00000001ff0b7424 */ /* 0x000fe400078e00ff */
[----:B------:R-:W0:Y:S02]  /*0c90*/  LDC R10, c[0x0][0x618] ;  /* 0x00018600ff0a7b82 */ /* 0x000e240000000800 */
[----:B------:R-:W-:-:S04]  /*0ca0*/  IMAD.X R5, RZ, RZ, ~UR4, P0 ;  /* 0x80000004ff057e24 */ /* 0x000fc800080e06ff */
[-C--:B-1----:R-:W-:Y:S02]  /*0cb0*/  IMAD R0, R5, R6.reuse, RZ ;  /* 0x0000000605007224 */ /* 0x082fe400078e02ff */
[----:B------:R-:W1:Y:S01]  /*0cc0*/  LDC R16, c[0x0][0x608] ;  /* 0x00018200ff107b82 */ /* 0x000e620000000800 */
[----:B------:R-:W-:Y:S02]  /*0cd0*/  IMAD.MOV.U32 R5, RZ, RZ, R15 ;  /* 0x000000ffff057224 */ /* 0x000fe400078e000f */
[----:B------:R-:W-:-:S05]  /*0ce0*/  IMAD.WIDE.U32 R4, R3, R6, R4 ;  /* 0x0000000603047225 */ /* 0x000fca00078e0004 */
[----:B------:R-:W3:Y:S01]  /*0cf0*/  LDC R20, c[0x0][0x658] ;  /* 0x00019600ff147b82 */ /* 0x000ee20000000800 */
[----:B------:R-:W-:Y:S01]  /*0d00*/  IMAD R3, R3, R7, R0 ;  /* 0x0000000703037224 */ /* 0x000fe200078e0200 */
[----:B--2---:R-:W-:-:S03]  /*0d10*/  ISETP.NE.U32.AND P0, PT, R22, RZ, PT ;  /* 0x000000ff1600720c */ /* 0x004fc60003f05070 */
[----:B------:R-:W-:Y:S01]  /*0d20*/  IMAD.IADD R3, R5, 0x1, R3 ;  /* 0x0000000105037824 */ /* 0x000fe200078e0203 */
[----:B------:R-:W-:Y:S01]  /*0d30*/  ISETP.NE.AND.EX P0, PT, R23, RZ, PT, P0 ;  /* 0x000000ff1700720c */ /* 0x000fe20003f05300 */
[----:B------:R-:W-:Y:S01]  /*0d40*/  IMAD.MOV.U32 R5, RZ, RZ, -0x1 ;  /* 0xffffffffff057424 */ /* 0x000fe200078e00ff */
[----:B------:R-:W2:Y:S02]  /*0d50*/  LDC R18, c[0x0][0x600] ;  /* 0x00018000ff127b82 */ /* 0x000ea40000000800 */
[-CC-:B0-----:R-:W-:Y:S02]  /*0d60*/  SHF.R.U64 R8, R4, R10.reuse, R3.reuse ;  /* 0x0000000a04087219 */ /* 0x181fe40000001203 */
[----:B------:R-:W-:-:S04]  /*0d70*/  SHF.R.U32.HI R3, RZ, R10, R3 ;  /* 0x0000000aff037219 */ /* 0x000fc80000011603 */
[----:B------:R-:W0:Y:S01]  /*0d80*/  LDC R13, c[0x0][0x648] ;  /* 0x00019200ff0d7b82 */ /* 0x000e220000000800 */
[-CC-:B-1----:R-:W-:Y:S02]  /*0d90*/  SHF.R.U64 R19, R8, R16.reuse, R3.reuse ;  /* 0x0000001008137219 */ /* 0x182fe40000001203 */
[----:B------:R-:W-:-:S05]  /*0da0*/  SHF.R.U32.HI R3, RZ, R16, R3 ;  /* 0x00000010ff037219 */ /* 0x000fca0000011603 */
[----:B------:R-:W1:Y:S01]  /*0db0*/  LDC R15, c[0x0][0x638] ;  /* 0x00018e00ff0f7b82 */ /* 0x000e620000000800 */
[-CC-:B---3--:R-:W-:Y:S02]  /*0dc0*/  SHF.R.U64 R10, R19, R20.reuse, R3.reuse ;  /* 0x00000014130a7219 */ /* 0x188fe40000001203 */
[-C--:B------:R-:W-:Y:S02]  /*0dd0*/  SHF.L.U32 R0, R5, R20.reuse, RZ ;  /* 0x0000001405007219 */ /* 0x080fe400000006ff */
[----:B------:R-:W-:Y:S01]  /*0de0*/  SHF.R.U32.HI R3, RZ, R20, R3 ;  /* 0x00000014ff037219 */ /* 0x000fe20000011603 */
[----:B------:R-:W-:Y:S01]  /*0df0*/  IMAD.MOV.U32 R2, RZ, RZ, R10 ;  /* 0x000000ffff027224 */ /* 0x000fe200078e000a */
[----:B------:R-:W-:Y:S01]  /*0e00*/  LOP3.LUT R0, RZ, R0, RZ, 0x33, !PT ;  /* 0x00000000ff007212 */ /* 0x000fe200078e33ff */
[----:B------:R-:W3:Y:S01]  /*0e10*/  LDC R17, c[0x0][0x610] ;  /* 0x00018400ff117b82 */ /* 0x000ee20000000800 */
[----:B------:R-:W-:Y:S05]  /*0e20*/  @!P0 BRA `(.L_x_10) ;  /* 0x0000000000288947 */ /* 0x000fea0003800000 */
[----:B------:R-:W4:Y:S02]  /*0e30*/  LDC R7, c[0x0][0x64c] ;  /* 0x00019300ff077b82 */ /* 0x000f240000000800 */
[----:B----4-:R-:W-:-:S05]  /*0e40*/  IADD3 R7, P0, R10, R7, RZ ;  /* 0x000000070a077210 */ /* 0x010fca0007f1e0ff */
[----:B------:R-:W-:-:S04]  /*0e50*/  IMAD.X R9, RZ, RZ, R3, P0 ;  /* 0x000000ffff097224 */ /* 0x000fc800000e0603 */
[----:B------:R-:W-:-:S04]  /*0e60*/  IMAD.WIDE.U32 R2, R9, R22, RZ ;  /* 0x0000001609027225 */ /* 0x000fc800078e00ff */
[----:B------:R-:W-:-:S04]  /*0e70*/  IMAD.WIDE.U32 R4, P0, R7, R23, R2 ;  /* 0x0000001707047225 */ /* 0x000fc80007800002 */
[----:B------:R-:W-:-:S04]  /*0e80*/  IMAD.WIDE.U32 R2, R7, R22, RZ ;  /* 0x0000001607027225 */ /* 0x000fc800078e00ff */
[----:B------:R-:W-:Y:S01]  /*0e90*/  IMAD.X R7, RZ, RZ, RZ, P0 ;  /* 0x000000ffff077224 */ /* 0x000fe200000e06ff */
[----:B------:R-:W-:Y:S01]  /*0ea0*/  IADD3 RZ, P0, R3, R4, RZ ;  /* 0x0000000403ff7210 */ /* 0x000fe20007f1e0ff */
[----:B------:R-:W-:-:S04]  /*0eb0*/  IMAD.MOV.U32 R6, RZ, RZ, R5 ;  /* 0x000000ffff067224 */ /* 0x000fc800078e0005 */
[----:B------:R-:W-:-:S08]  /*0ec0*/  IMAD.WIDE.U32.X R2, R9, R23, R6, P0 ;  /* 0x0000001709027225 */ /* 0x000fd000000e0406 */
.L_x_10:
[----:B0-----:R-:W-:Y:S01]  /*0ed0*/  SHF.R.U64 R4, R2, R13, R3 ;  /* 0x0000000d02047219 */ /* 0x001fe20000001203 */
[----:B--2---:R-:W-:Y:S01]  /*0ee0*/  VIADD R5, R18, 0xffffffff ;  /* 0xffffffff12057836 */ /* 0x004fe20000000000 */
[----:B------:R-:W-:Y:S02]  /*0ef0*/  SHF.L.U32 R2, R11, R20, RZ ;  /* 0x000000140b027219 */ /* 0x000fe400000006ff */
[----:B------:R-:W-:Y:S01]  /*0f00*/  LOP3.LUT R3, R19, R0, RZ, 0xc0, !PT ;  /* 0x0000000013037212 */ /* 0x000fe200078ec0ff */
[----:B------:R-:W-:Y:S01]  /*0f10*/  IMAD.MOV R6, RZ, RZ, -R4 ;  /* 0x000000ffff067224 */ /* 0x000fe200078e0a04 */
[----:B------:R-:W-:Y:S02]  /*0f20*/  SEL R0, R12, R21, !P4 ;  /* 0x000000150c007207 */ /* 0x000fe40006000000 */
[----:B------:R-:W-:Y:S01]  /*0f30*/  LOP3.LUT R5, R8, R5, RZ, 0xc0, !PT ;  /* 0x0000000508057212 */ /* 0x000fe200078ec0ff */
[----:B------:R-:W-:Y:S02]  /*0f40*/  IMAD R7, R2, R4, R3 ;  /* 0x0000000402077224 */ /* 0x000fe400078e0203 */
[----:B-1----:R-:W-:-:S02]  /*0f50*/  IMAD R3, R6, R15, R10 ;  /* 0x0000000f06037224 */ /* 0x002fc400078e020a */
[----:B---3--:R-:W-:Y:S02]  /*0f60*/  IMAD R2, R7, R17, R0 ;  /* 0x0000001107027224 */ /* 0x008fe400078e0200 */
[----:B------:R-:W-:Y:S02]  /*0f70*/  IMAD R3, R3, R18, R5 ;  /* 0x0000001203037224 */ /* 0x000fe400078e0205 */
[----:B------:R-:W-:-:S03]  /*0f80*/  IMAD.MOV.U32 R0, RZ, RZ, 0x1 ;  /* 0x00000001ff007424 */ /* 0x000fc600078e00ff */
[----:B------:R-:W-:Y:S02]  /*0f90*/  SEL R4, R3, R2, !P4 ;  /* 0x0000000203047207 */ /* 0x000fe40006000000 */
[----:B------:R-:W-:-:S03]  /*0fa0*/  SEL R2, R2, R3, !P4 ;  /* 0x0000000302027207 */ /* 0x000fc60006000000 */
[----:B------:R1:W-:Y:S04]  /*0fb0*/  STL [R1+0x464], R4 ;  /* 0x0004640401007387 */ /* 0x0003e80000100800 */
[----:B------:R1:W-:Y:S02]  /*0fc0*/  STL [R1+0x468], R2 ;  /* 0x0004680201007387 */ /* 0x0003e40000100800 */
.L_x_8:
[----:B------:R-:W-:-:S08]  /*0fd0*/  NOP ;  /* 0x0000000000007918 */ /* 0x000fd00000000000 */
[----:B------:R-:W2:Y:S02]  /*0fe0*/  USETMAXREG.TRY_ALLOC.CTAPOOL UP0, 0xf0 ;  /* 0x000000f0000079c8 */ /* 0x000ea40008000600 */
[----:B--2---:R-:W-:-:S13]  /*0ff0*/  PLOP3.LUT P0, PT, PT, PT, UP0, 0x80, 0x0 ;  /* 0x000000000000781c */ /* 0x004fda0003f0f008 */
[----:B------:R-:W-:Y:S05]  /*1000*/  @!P0 BRA `(.L_x_8) ;  /* 0xfffffffc00f08947 */ /* 0x000fea000383ffff */
[----:B------:R-:W-:Y:S01]  /*1010*/  ULDC.64 UR4, c[0x0][0x598] ;  /* 0x0001660000047ab9 */ /* 0x000fe20000000a00 */
[----:B------:R-:W-:Y:S01]  /*1020*/  ULDC.64 UR14, c[0x0][0x208] ;  /* 0x00008200000e7ab9 */ /* 0x000fe20000000a00 */
[----:B------:R-:W-:-:S04]  /*1030*/  ISETP.NE.U32.AND P0, PT, RZ, UR4, PT ;  /* 0x00000004ff007c0c */ /* 0x000fc8000bf05070 */
[----:B------:R-:W-:-:S13]  /*1040*/  ISETP.NE.AND.EX P0, PT, RZ, UR5, PT, P0 ;  /* 0x00000005ff007c0c */ /* 0x000fda000bf05300 */
[----:B------:R-:W-:Y:S05]  /*1050*/  @!P0 BRA `(.L_x_11) ;  /* 0x0000000000208947 */ /* 0x000fea0003800000 */
[----:B-1----:R-:W1:Y:S02]  /*1060*/  LDC.64 R2, c[0x0][0x598] ;  /* 0x00016600ff027b82 */ /* 0x002e640000000a00 */
[----:B-1----:R-:W2:Y:S02]  /*1070*/  LDG.E.64 R2, desc[UR14][R2.64] ;  /* 0x0000000e02027981 */ /* 0x002ea4000c1e1b00 */
[----:B--2---:R-:W-:-:S04]  /*1080*/  ISETP.NE.U32.AND P0, PT, R2, RZ, PT ;  /* 0x000000ff0200720c */ /* 0x004fc80003f05070 */
[----:B------:R-:W-:-:S13]  /*1090*/  ISETP.NE.AND.EX P0, PT, R3, RZ, PT, P0 ;  /* 0x000000ff0300720c */ /* 0x000fda0003f05300 */
[----:B------:R-:W-:Y:S05]  /*10a0*/  @!P0 BRA `(.L_x_11) ;  /* 0x00000000000c8947 */ /* 0x000fea0003800000 */
[----:B------:R-:W2:Y:S02]  /*10b0*/  LD.E R2, desc[UR14][R2.64] ;  /* 0x0000000e02027980 */ /* 0x000ea4000c101900 */
[----:B--2---:R-:W-:Y:S01]  /*10c0*/  R2UR UR20, R2 ;  /* 0x00000000021472ca */ /* 0x004fe200000e0000 */
[----:B------:R-:W-:-:S14]  /*10d0*/  BRA `(.L_x_12) ;  /* 0x0000000000247947 */ /* 0x000fdc0003800000 */
.L_x_11:
[----:B------:R-:W-:Y:S02]  /*10e0*/  ULDC.64 UR4, c[0x0][0x588] ;  /* 0x0001620000047ab9 */ /* 0x000fe40000000a00 */
[----:B------:R-:W-:-:S04]  /*10f0*/  ISETP.NE.U32.AND P0, PT, RZ, UR4, PT ;  /* 0x00000004ff007c0c */ /* 0x000fc8000bf05070 */
[----:B------:R-:W-:-:S13]  /*1100*/  ISETP.NE.AND.EX P0, PT, RZ, UR5, PT, P0 ;  /* 0x00000005ff007c0c */ /* 0x000fda000bf05300 */
[----:B------:R-:W-:Y:S05]  /*1110*/  @!P0 BRA `(.L_x_13) ;  /* 0x0000000000108947 */ /* 0x000fea0003800000 */
[----:B-1----:R-:W1:Y:S02]  /*1120*/  LDC.64 R2, c[0x0][0x588] ;  /* 0x00016200ff027b82 */ /* 0x002e640000000a00 */
[----:B-1----:R-:W2:Y:S02]  /*1130*/  LDG.E R2, desc[UR14][R2.64] ;  /* 0x0000000e02027981 */ /* 0x002ea4000c1e1900 */
[----:B--2---:R-:W-:Y:S01]  /*1140*/  R2UR UR20, R2 ;  /* 0x00000000021472ca */ /* 0x004fe200000e0000 */
[----:B------:R-:W-:-:S14]  /*1150*/  BRA `(.L_x_12) ;  /* 0x0000000000047947 */ /* 0x000fdc0003800000 */
.L_x_13:
[----:B------:R-:W-:-:S05]  /*1160*/  ULDC UR20, c[0x0][0x580] ;  /* 0x0001600000147ab9 */ /* 0x000fca0000000800 */
.L_x_12:
[----:B------:R-:W-:Y:S02]  /*1170*/  ULDC.64 UR4, c[0x0][0x5a0] ;  /* 0x0001680000047ab9 */ /* 0x000fe40000000a00 */
        /* <DEDUP_REMOVED lines=11> */
.L_x_14:
        /* <DEDUP_REMOVED lines=8> */
.L_x_16:
[----:B------:R-:W-:-:S05]  /*12b0*/  ULDC UR21, c[0x0][0x584] ;  /* 0x0001610000157ab9 */ /* 0x000fca0000000800 */
.L_x_15:
[----:B------:R-:W-:-:S13]  /*12c0*/  LOP3.LUT P0, RZ, R0, 0xff, RZ, 0xc0, !PT ;  /* 0x000000ff00ff7812 */ /* 0x000fda000780c0ff */
[----:B------:R-:W-:Y:S05]  /*12d0*/  @!P0 EXIT ;  /* 0x000000000000894d */ /* 0x000fea0003800000 */
[----:B------:R-:W-:Y:S01]  /*12e0*/  ULDC UR4, c[0x0][0x28c] ;  /* 0x0000a30000047ab9 */ /* 0x000fe20000000800 */
[----:B------:R-:W-:Y:S02]  /*12f0*/  ULOP3.LUT UR22, UR13, 0x1, URZ, 0xfc, !UPT ;  /* 0x000000010d167892 */ /* 0x000fe4000f8efc3f */
[----:B------:R-:W-:-:S04]  /*1300*/  UIADD3 UR4, UR4, 0x3f, URZ ;  /* 0x0000003f04047890 */ /* 0x000fc8000fffe03f */
[----:B------:R-:W-:-:S04]  /*1310*/  USHF.R.S32.HI UR5, URZ, 0x1f, UR4 ;  /* 0x0000001f3f057899 */ /* 0x000fc80008011404 */
[----:B------:R-:W-:-:S03]  /*1320*/  ULEA.HI UR5, UR5, UR4, URZ, 0x6 ;  /* 0x0000000405057291 */ /* 0x000fc6000f8f303f */
[----:B------:R-:W-:Y:S01]  /*1330*/  UMOV UR4, URZ ;  /* 0x0000003f00047c82 */ /* 0x000fe20008000000 */
[----:B------:R-:W-:-:S03]  /*1340*/  USHF.R.S32.HI UR9, URZ, 0x6, UR5 ;  /* 0x000000063f097899 */ /* 0x000fc60008011405 */
[----:B------:R-:W-:-:S09]  /*1350*/  UMOV UR5, URZ ;  /* 0x0000003f00057c82 */ /* 0x000fd20008000000 */
.L_x_555:
[----:B------:R-:W-:Y:S01]  /*1360*/  STL [R1+0x450], RZ ;  /* 0x000450ff01007387 */ /* 0x000fe20000100800 */
[----:B--2---:R-:W2:Y:S01]  /*1370*/  S2UR UR18, SR_CgaCtaId ;  /* 0x00000000001279c3 */ /* 0x004ea20000008800 */
[----:B------:R-:W-:Y:S01]  /*1380*/  UMOV UR17, 0x400 ;  /* 0x0000040000117882 */ /* 0x000fe20000000000 */
[----:B------:R-:W-:Y:S01]  /*1390*/  UMOV UR6, URZ ;  /* 0x0000003f00067c82 */ /* 0x000fe20008000000 */
[----:B------:R-:W-:Y:S01]  /*13a0*/  STL [R1+0x44c], RZ ;  /* 0x00044cff01007387 */ /* 0x000fe20000100800 */
[----:B------:R-:W-:Y:S01]  /*13b0*/  UMOV UR7, URZ ;  /* 0x0000003f00077c82 */ /* 0x000fe20008000000 */
[----:B------:R-:W-:Y:S01]  /*13c0*/  UMOV UR8, URZ ;  /* 0x0000003f00087c82 */ /* 0x000fe20008000000 */
[----:B------:R-:W-:Y:S01]  /*13d0*/  UMOV UR23, UR5 ;  /* 0x0000000500177c82 */ /* 0x000fe20008000000 */
[----:B------:R-:W-:Y:S01]  /*13e0*/  STL [R1+0x448], RZ ;  /* 0x000448ff01007387 */ /* 0x000fe20000100800 */
[----:B-1-3--:R-:W1:Y:S01]  /*13f0*/  LDC R2, c[0x0][0x28c] ;  /* 0x0000a300ff027b82 */ /* 0x00ae620000000800 */
[----:B------:R-:W-:-:S02]  /*1400*/  CS2R R236, SRZ ;  /* 0x0000000000ec7805 */ /* 0x000fc4000001ff00 */
[----:B------:R-:W-:Y:S01]  /*1410*/  CS2R R234, SRZ ;  /* 0x0000000000ea7805 */ /* 0x000fe2000001ff00 */
[----:B------:R-:W-:Y:S01]  /*1420*/  STL [R1+0x444], RZ ;  /* 0x000444ff01007387 */ /* 0x000fe20000100800 */
[----:B------:R-:W-:Y:S02]  /*1430*/  CS2R R232, SRZ ;  /* 0x0000000000e87805 */ /* 0x000fe4000001ff00 */
[----:B------:R-:W-:Y:S02]  /*1440*/  CS2R R230, SRZ ;  /* 0x0000000000e67805 */ /* 0x000fe4000001ff00 */
[----:B------:R-:W-:Y:S01]  /*1450*/  CS2R R228, SRZ ;  /* 0x0000000000e47805 */ /* 0x000fe2000001ff00 */
[----:B------:R-:W-:Y:S01]  /*1460*/  STL [R1+0x440], RZ ;  /* 0x000440ff01007387 */ /* 0x000fe20000100800 */
[----:B------:R-:W-:Y:S02]  /*1470*/  CS2R R226, SRZ ;  /* 0x0000000000e27805 */ /* 0x000fe4000001ff00 */
        /* <DEDUP_REMOVED lines=15> */
[----:B-1----:R-:W-:Y:S02]  /*1570*/  ISETP.GE.AND P0, PT, R2, 0x1, PT ;  /* 0x000000010200780c */ /* 0x002fe40003f06270 */
        /* <DEDUP_REMOVED lines=40> */
[----:B0-----:R-:W-:-:S02]  /*1800*/  CS2R R14, SRZ ;  /* 0x00000000000e7805 */ /* 0x001fc4000001ff00 */
[----:B------:R-:W-:Y:S01]  /*1810*/  CS2R R12, SRZ ;  /* 0x00000000000c7805 */ /* 0x000fe2000001ff00 */
[----:B------:R-:W-:Y:S01]  /*1820*/  STL [R1+0x404], RZ ;  /* 0x000404ff01007387 */ /* 0x000fe20000100800 */
[----:B------:R-:W-:Y:S02]  /*1830*/  CS2R R10, SRZ ;  /* 0x00000000000a7805 */ /* 0x000fe4000001ff00 */
[----:B------:R-:W-:Y:S02]  /*1840*/  CS2R R8, SRZ ;  /* 0x0000000000087805 */ /* 0x000fe4000001ff00 */
[----:B------:R-:W-:Y:S01]  /*1850*/  CS2R R6, SRZ ;  /* 0x0000000000067805 */ /* 0x000fe2000001ff00 */
[----:B------:R-:W-:Y:S01]  /*1860*/  STL [R1+0x400], RZ ;  /* 0x000400ff01007387 */ /* 0x000fe20000100800 */
[----:B------:R-:W-:Y:S01]  /*1870*/  CS2R R4, SRZ ;  /* 0x0000000000047805 */ /* 0x000fe2000001ff00 */
[----:B------:R-:W-:Y:S01]  /*1880*/  IMAD.MOV.U32 R3, RZ, RZ, RZ ;  /* 0x000000ffff037224 */ /* 0x000fe200078e00ff */
[----:B------:R-:W-:Y:S01]  /*1890*/  CS2R R24, SRZ ;  /* 0x0000000000187805 */ /* 0x000fe2000001ff00 */
[----:B------:R-:W-:Y:S01]  /*18a0*/  STL [R1+0x3fc], RZ ;  /* 0x0003fcff01007387 */ /* 0x000fe20000100800 */
[----:B------:R-:W-:-:S02]  /*18b0*/  CS2R R26, SRZ ;  /* 0x00000000001a7805 */ /* 0x000fc4000001ff00 */
[----:B------:R-:W-:Y:S02]  /*18c0*/  CS2R R28, SRZ ;  /* 0x00000000001c7805 */ /* 0x000fe4000001ff00 */
[----:B------:R-:W-:Y:S01]  /*18d0*/  CS2R R30, SRZ ;  /* 0x00000000001e7805 */ /* 0x000fe2000001ff00 */
[----:B------:R-:W-:Y:S01]  /*18e0*/  STL [R1+0x3f8], RZ ;  /* 0x0003f8ff01007387 */ /* 0x000fe20000100800 */
[----:B------:R-:W-:Y:S02]  /*18f0*/  CS2R R32, SRZ ;  /* 0x0000000000207805 */ /* 0x000fe4000001ff00 */
[----:B------:R-:W-:Y:S02]  /*1900*/  CS2R R34, SRZ ;  /* 0x0000000000227805 */ /* 0x000fe4000001ff00 */
        /* <DEDUP_REMOVED lines=77> */
[----:B------:R-:W-:Y:S04]  /*1de0*/  STL [R1+0x3a8], RZ ;  /* 0x0003a8ff01007387 */ /* 0x000fe80000100800 */
        /* <DEDUP_REMOVED lines=106> */
[----:B------:R-:W-:Y:S04]  /*2490*/  STL [R1], RZ ;  /* 0x000000ff01007387 */ /* 0x000fe80000100800 */
        /* <DEDUP_REMOVED lines=39> */
[----:B------:R-:W-:Y:S01]  /*2710*/  STL [R1+0xa0], RZ ;  /* 0x0000a0ff01007387 */ /* 0x000fe20000100800 */
[----:B------:R-:W0:Y:S03]  /*2720*/  S2R R0, SR_TID.X ;  /* 0x0000000000007919 */ /* 0x000e260000002100 */
        /* <DEDUP_REMOVED lines=8> */
[----:B0-----:R-:W-:-:S03]  /*27b0*/  LOP3.LUT R0, R0, 0x80, RZ, 0xc0, !PT ;  /* 0x0000008000007812 */ /* 0x001fc600078ec0ff */
[----:B------:R-:W-:Y:S01]  /*27c0*/  STL [R1+0xc4], RZ ;  /* 0x0000c4ff01007387 */ /* 0x000fe20000100800 */
[----:B------:R-:W-:-:S03]  /*27d0*/  SHF.R.U32.HI R0, RZ, 0x7, R0 ;  /* 0x00000007ff007819 */ /* 0x000fc60000011600 */
        /* <DEDUP_REMOVED lines=33> */
[----:B------:R-:W0:Y:S04]  /*29f0*/  SHFL.IDX PT, R0, R0, RZ, 0x1f ;  /* 0x00001fff00007589 */ /* 0x000e2800000e0000 */
[----:B------:R1:W-:Y:S04]  /*2a00*/  STL [R1+0x14c], RZ ;  /* 0x00014cff01007387 */ /* 0x0003e80000100800 */
[----:B------:R1:W-:Y:S04]  /*2a10*/  STL [R1+0x150], RZ ;  /* 0x000150ff01007387 */ /* 0x0003e80000100800 */
[----:B------:R1:W-:Y:S04]  /*2a20*/  STL [R1+0x154], RZ ;  /* 0x000154ff01007387 */ /* 0x0003e80000100800 */
[----:B------:R1:W-:Y:S04]  /*2a30*/  STL [R1+0x158], RZ ;  /* 0x000158ff01007387 */ /* 0x0003e80000100800 */
[----:B------:R1:W-:Y:S04]  /*2a40*/  STL [R1+0x15c], RZ ;  /* 0x00015cff01007387 */ /* 0x0003e80000100800 */
[----:B------:R1:W-:Y:S01]  /*2a50*/  STL [R1+0x160], RZ ;  /* 0x000160ff01007387 */ /* 0x0003e20000100800 */
[----:B0-----:R-:W-:Y:S01]  /*2a60*/  R2UR UR12, R0 ;  /* 0x00000000000c72ca */ /* 0x001fe200000e0000 */
[----:B------:R-:W-:-:S02]  /*2a70*/  IMAD.U32 R0, RZ, RZ, UR4 ;  /* 0x00000004ff007e24 */ /* 0x000fc4000f8e00ff */
[----:B------:R1:W-:Y:S04]  /*2a80*/  STL [R1+0x164], RZ ;  /* 0x000164ff01007387 */ /* 0x0003e80000100800 */
[----:B------:R1:W-:Y:S04]  /*2a90*/  STL [R1+0x168], RZ ;  /* 0x000168ff01007387 */ /* 0x0003e80000100800 */
[----:B------:R1:W-:Y:S02]  /*2aa0*/  STL [R1+0x16c], RZ ;  /* 0x00016cff01007387 */ /* 0x0003e40000100800 */
[----:B------:R-:W-:-:S02]  /*2ab0*/  ULEA.HI UR11, UR12, UR12, URZ, 0x1 ;  /* 0x0000000c0c0b7291 */ /* 0x000fc4000f8f083f */
[----:B------:R1:W-:Y:S02]  /*2ac0*/  STL [R1+0x170], RZ ;  /* 0x000170ff01007387 */ /* 0x0003e40000100800 */
[----:B------:R-:W-:Y:S02]  /*2ad0*/  ULOP3.LUT UR16, UR11, 0xffffe, URZ, 0xc0, !UPT ;  /* 0x000ffffe0b107892 */ /* 0x000fe4000f8ec03f */
[----:B------:R1:W-:Y:S01]  /*2ae0*/  STL [R1+0x174], RZ ;  /* 0x000174ff01007387 */ /* 0x0003e20000100800 */
[----:B--2---:R-:W-:Y:S02]  /*2af0*/  ULEA UR11, UR18, UR17, 0x18 ;  /* 0x00000011120b7291 */ /* 0x004fe4000f8ec03f */
[----:B------:R-:W-:Y:S01]  /*2b00*/  UIADD3 UR16, UR12, -UR16, URZ ;  /* 0x800000100c107290 */ /* 0x000fe2000fffe03f */
[----:B------:R1:W-:Y:S03]  /*2b10*/  STL [R1+0x178], RZ ;  /* 0x000178ff01007387 */ /* 0x0003e60000100800 */
[----:B------:R-:W-:Y:S01]  /*2b20*/  ULEA UR16, UR16, UR11, 0xc ;  /* 0x0000000b10107291 */ /* 0x000fe2000f8e603f */
[----:B------:R1:W-:Y:S03]  /*2b30*/  STL [R1+0x17c], RZ ;  /* 0x00017cff01007387 */ /* 0x0003e60000100800 */
[----:B------:R-:W-:Y:S01]  /*2b40*/  UIADD3 UR16, UR16, 0x180, URZ ;  /* 0x0000018010107890 */ /* 0x000fe2000fffe03f */
[----:B------:R1:W-:Y:S03]  /*2b50*/  STL [R1+0x180], RZ ;  /* 0x000180ff01007387 */ /* 0x0003e60000100800 */
[----:B------:R-:W-:Y:S01]  /*2b60*/  USHF.R.U32.HI UR12, URZ, 0x4, UR16 ;  /* 0x000000043f0c7899 */ /* 0x000fe20008011610 */
[----:B------:R1:W-:Y:S03]  /*2b70*/  STL [R1+0x184], RZ ;  /* 0x000184ff01007387 */ /* 0x0003e60000100800 */
[----:B------:R-:W-:Y:S01]  /*2b80*/  ULOP3.LUT UR12, UR12, 0x3fff, URZ, 0xc0, !UPT ;  /* 0x00003fff0c0c7892 */ /* 0x000fe2000f8ec03f */
[----:B------:R1:W-:Y:S04]  /*2b90*/  STL [R1+0x188], RZ ;  /* 0x000188ff01007387 */ /* 0x0003e80000100800 */
        /* <DEDUP_REMOVED lines=28> */
[----:B------:R1:W-:Y:S01]  /*2d60*/  STL [R1+0x1fc], RZ ;  /* 0x0001fcff01007387 */ /* 0x0003e20000100800 */
[----:B------:R-:W-:Y:S05]  /*2d70*/  @!P0 BRA `(.L_x_17) ;  /* 0x0000004000c08947 */ /* 0x000fea0003800000 */
[----:B------:R-:W-:-:S06]  /*2d80*/  UISETP.NE.AND UP0, UPT, UR22, 0x3, UPT ;  /* 0x000000031600788c */ /* 0x000fcc000bf05270 */
[----:B------:R-:W-:-:S13]  /*2d90*/  PLOP3.LUT P1, PT, PT, PT, UP0, 0x80, 0x0 ;  /* 0x000000000000781c */ /* 0x000fda0003f2f008 */
[----:B------:R-:W-:Y:S05]  /*2da0*/  @!P1 BRA `(.L_x_18) ;  /* 0x0000000000049947 */ /* 0x000fea0003800000 */
[----:B------:R-:W-:Y:S01]  /*2db0*/  BPT.TRAP 0x1 ;  /* 0x000000040000795c */ /* 0x000fe20000300000 */
.L_x_18:
[----:B------:R-:W-:Y:S01]  /*2dc0*/  ULEA UR6, UR5, UR11, 0x3 ;  /* 0x0000000b05067291 */ /* 0x000fe2000f8e183f */
[----:B------:R-:W-:-:S05]  /*2dd0*/  IMAD.U32 R0, RZ, RZ, UR4 ;  /* 0x00000004ff007e24 */ /* 0x000fca000f8e00ff */
[----:B------:R-:W-:-:S04]  /*2de0*/  SHF.L.U32 R0, R0, 0x1f, RZ ;  /* 0x0000001f00007819 */ /* 0x000fc800000006ff */
[----:B------:R0:W2:Y:S01]  /*2df0*/  SYNCS.PHASECHK.TRANS64.TRYWAIT P0, [UR6], R0 ;  /* 0x00000000ff0075a7 */ /* 0x0000a20008000146 */
[----:B------:R-:W-:Y:S05]  /*2e00*/  @!P1 BRA `(.L_x_19) ;  /* 0x0000000000049947 */ /* 0x000fea0003800000 */
[----:B------:R-:W-:Y:S01]  /*2e10*/  BPT.TRAP 0x1 ;  /* 0x000000040000795c */ /* 0x000fe20000300000 */
.L_x_19:
[----:B--2---:R-:W-:Y:S05]  /*2e20*/  @P0 BRA `(.L_x_20) ;  /* 0x0000000000080947 */ /* 0x004fea0003800000 */
[----:B------:R-:W2:Y:S02]  /*2e30*/  SYNCS.PHASECHK.TRANS64.TRYWAIT P0, [UR6], R0 ;  /* 0x00000000ff0075a7 */ /* 0x000ea40008000146 */
[----:B--2---:R-:W-:Y:S05]  /*2e40*/  @!P0 BRA `(.L_x_21) ;  /* 0x0000022400f48947 */ /* 0x004fea0003800000 */
.L_x_20:
[----:B------:R-:W-:Y:S01]  /*2e50*/  UIADD3 UR6, UR11, 0x1c180, URZ ;  /* 0x0001c1800b067890 */ /* 0x000fe2000fffe03f */
[----:B------:R-:W-:Y:S01]  /*2e60*/  WARPGROUP.ARRIVE ;  /* 0x00000000000079c5 */ /* 0x000fe20000000000 */
[----:B------:R-:W-:Y:S02]  /*2e70*/  ULOP3.LUT UR7, UR12, 0x10000, URZ, 0xfc, !UPT ;  /* 0x000100000c077892 */ /* 0x000fe4000f8efc3f */
[----:B------:R-:W-:Y:S02]  /*2e80*/  USHF.R.U32.HI UR6, URZ, 0x4, UR6 ;  /* 0x000000043f067899 */ /* 0x000fe40008011606 */
[----:B------:R-:W-:Y:S02]  /*2e90*/  ULEA UR7, UR5, UR7, 0xa ;  /* 0x0000000705077291 */ /* 0x000fe4000f8e503f */
[----:B------:R-:W-:Y:S01]  /*2ea0*/  ULOP3.LUT UR6, UR6, 0x3fff, URZ, 0xc0, !UPT ;  /* 0x00003fff06067892 */ /* 0x000fe2000f8ec03f */
[----:B------:R-:W-:Y:S01]  /*2eb0*/  UMOV UR17, 0x80000020 ;  /* 0x8000002000117882 */ /* 0x000fe20000000000 */
[----:B------:R-:W-:-:S02]  /*2ec0*/  UMOV UR19, 0x80000020 ;  /* 0x8000002000137882 */ /* 0x000fc40000000000 */
[----:B------:R-:W-:Y:S01]  /*2ed0*/  ULOP3.LUT UR6, UR6, 0x10000, URZ, 0xfc, !UPT ;  /* 0x0001000006067892 */ /* 0x000fe2000f8efc3f */
[----:B------:R-:W-:-:S03]  /*2ee0*/  UMOV UR16, UR7 ;  /* 0x0000000700107c82 */ /* 0x000fc60008000000 */
[----:B------:R-:W-:-:S03]  /*2ef0*/  ULEA UR8, UR5, UR6, 0xa ;  /* 0x0000000605087291 */ /* 0x000fc6000f8e503f */
[----:B------:R-:W-:-:S04]  /*2f00*/  UMOV UR6, 0x2 ;  /* 0x0000000200067882 */ /* 0x000fc80000000000 */
[----:B------:R-:W-:Y:S02]  /*2f10*/  UMOV UR18, UR8 ;  /* 0x0000000800127c82 */ /* 0x000fe40008000000 */
[----:B------:R-:W-:Y:S01]  /*2f20*/  QGMMA.64x256x32.F32.E5M2.E5M2 R24, gdesc[UR16], RZ, !UPT, gsb0 ;  /* 0x03e00000101879f3 */ /* 0x000fe2000c0038ff */
[----:B------:R-:W-:Y:S01]  /*2f30*/  UIADD3 UR16, UR7, 0x200, URZ ;  /* 0x0000020007107890 */ /* 0x000fe2000fffe03f */
[----:B------:R-:W-:Y:S01]  /*2f40*/  UMOV UR17, 0x80000020 ;  /* 0x8000002000117882 */ /* 0x000fe20000000000 */
[----:B------:R-:W-:Y:S02]  /*2f50*/  WARPGROUP.DEPBAR.LE gsb0, 0x0 ;  /* 0x00008000000079c5 */ /* 0x000fe40000010000 */
[----:B------:R-:W-:Y:S04]  /*2f60*/  STL.64 [R1], R24 ;  /* 0x0000001801007387 */ /* 0x000fe80000100a00 */
[----:B------:R-:W-:Y:S04]  /*2f70*/  STL.64 [R1+0x8], R26 ;  /* 0x0000081a01007387 */ /* 0x000fe80000100a00 */
        /* <DEDUP_REMOVED lines=61> */
[----:B------:R3:W-:Y:S02]  /*3350*/  STL.64 [R1+0x1f8], R150 ;  /* 0x0001f89601007387 */ /* 0x0007e40000100a00 */
[----:B---3--:R-:W-:-:S06]  /*3360*/  WARPGROUP.ARRIVE ;  /* 0x00000000000079c5 */ /* 0x008fcc0000000000 */
[----:B------:R-:W-:Y:S03]  /*3370*/  QGMMA.64x256x32.F32.E5M2.E5M2 R24, gdesc[UR16], RZ, !UPT, gsb0 ;  /* 0x03e00000101879f3 */ /* 0x000fe6000c0038ff */
[----:B------:R-:W-:Y:S02]  /*3380*/  WARPGROUP.DEPBAR.LE gsb0, 0x0 ;  /* 0x00008000000079c5 */ /* 0x000fe40000010000 */
        /* <DEDUP_REMOVED lines=21> */
[----:B------:R3:W-:Y:S04]  /*34e0*/  STL.64 [R1+0x478], R108 ;  /* 0x0004786c01007387 */ /* 0x0007e80000100a00 */
        /* <DEDUP_REMOVED lines=70> */
[----:B---3--:R-:W3:Y:S04]  /*3950*/  LDL.LU.64 R108, [R1] ;  /* 0x00000000016c7983 */ /* 0x008ee80000300a00 */
[----:B------:R-:W3:Y:S04]  /*3960*/  LDL.LU.64 R110, [R1+0x8] ;  /* 0x00000800016e7983 */ /* 0x000ee80000300a00 */
        /* <DEDUP_REMOVED lines=61> */
[----:B------:R-:W3:Y:S01]  /*3d40*/  LDL.LU.64 R234, [R1+0x1f8] ;  /* 0x0001f80001ea7983 */ /* 0x000ee20000300a00 */
[----:B------:R-:W-:-:S02]  /*3d50*/  UIADD3 UR16, UR7, 0x2, URZ ;  /* 0x0000000207107890 */ /* 0x000fc4000fffe03f */
[----:B------:R-:W-:Y:S01]  /*3d60*/  UIADD3 UR18, UR8, 0x2, URZ ;  /* 0x0000000208127890 */ /* 0x000fe2000fffe03f */
[----:B------:R-:W-:Y:S01]  /*3d70*/  STL [R1+0x338], RZ ;  /* 0x000338ff01007387 */ /* 0x000fe20000100800 */
[----:B------:R-:W-:Y:S01]  /*3d80*/  UMOV UR17, 0x80000020 ;  /* 0x8000002000117882 */ /* 0x000fe20000000000 */
[----:B------:R-:W-:Y:S02]  /*3d90*/  UMOV UR19, 0x80000020 ;  /* 0x8000002000137882 */ /* 0x000fe40000000000 */
        /* <DEDUP_REMOVED lines=25> */
[----:B---3--:R-:W-:-:S06]  /*3f30*/  WARPGROUP.ARRIVE ;  /* 0x00000000000079c5 */ /* 0x008fcc0000000000 */
[----:B------:R-:W-:Y:S03]  /*3f40*/  QGMMA.64x256x32.F32.E5M2.E5M2 R108, gdesc[UR16], R108, gsb0 ;  /* 0x03e00000106c79f3 */ /* 0x000fe6000800386c */
[----:B------:R-:W-:Y:S02]  /*3f50*/  WARPGROUP.DEPBAR.LE gsb0, 0x0 ;  /* 0x00008000000079c5 */ /* 0x000fe40000010000 */
[----:B------:R-:W-:Y:S01]  /*3f60*/  STL.64 [R1], R108 ;  /* 0x0000006c01007387 */ /* 0x000fe20000100a00 */
[----:B------:R-:W-:Y:S01]  /*3f70*/  UIADD3 UR16, UR7, 0x202, URZ ;  /* 0x0000020207107890 */ /* 0x000fe2000fffe03f */
[----:B------:R-:W-:Y:S02]  /*3f80*/  IMAD.MOV.U32 R2, RZ, RZ, R234 ;  /* 0x000000ffff027224 */ /* 0x000fe400078e00ea */
[----:B------:R-:W-:Y:S01]  /*3f90*/  STL.64 [R1+0x8], R110 ;  /* 0x0000086e01007387 */ /* 0x000fe20000100a00 */
[----:B------:R-:W-:Y:S01]  /*3fa0*/  UMOV UR17, 0x80000020 ;  /* 0x8000002000117882 */ /* 0x000fe20000000000 */
[----:B------:R-:W-:Y:S01]  /*3fb0*/  ULDC UR7, c[0x0][0x50c] ;  /* 0x0001430000077ab9 */ /* 0x000fe20000000800 */
[----:B0-2---:R-:W-:Y:S01]  /*3fc0*/  IMAD.MOV.U32 R0, RZ, RZ, R235 ;  /* 0x000000ffff007224 */ /* 0x005fe200078e00eb */
        /* <DEDUP_REMOVED lines=62> */
[----:B0-----:R-:W3:Y:S04]  /*43b0*/  LDL.LU.64 R150, [R1+0x520] ;  /* 0x0005200001967983 */ /* 0x001ee80000300a00 */
        /* <DEDUP_REMOVED lines=21> */
[----:B------:R-:W-:Y:S01]  /*4510*/  UISETP.NE.AND UP0, UPT, UR7, 0x2, UPT ;  /* 0x000000020700788c */ /* 0x000fe2000bf05270 */
[----:B------:R-:W-:-:S02]  /*4520*/  CS2R R236, SRZ ;  /* 0x0000000000ec7805 */ /* 0x000fc4000001ff00 */
[----:B--2---:R-:W-:Y:S01]  /*4530*/  CS2R R234, SRZ ;  /* 0x0000000000ea7805 */ /* 0x004fe2000001ff00 */
[----:B------:R0:W-:Y:S01]  /*4540*/  STL [R1+0x2d0], RZ ;  /* 0x0002d0ff01007387 */ /* 0x0001e20000100800 */
[----:B------:R-:W-:Y:S01]  /*4550*/  USEL UR7, URZ, 0x1, UP0 ;  /* 0x000000013f077887 */ /* 0x000fe20008000000 */
[----:B------:R-:W-:Y:S02]  /*4560*/  CS2R R232, SRZ ;  /* 0x0000000000e87805 */ /* 0x000fe4000001ff00 */
[----:B------:R-:W-:Y:S01]  /*4570*/  CS2R R230, SRZ ;  /* 0x0000000000e67805 */ /* 0x000fe2000001ff00 */
[----:B------:R0:W-:Y:S01]  /*4580*/  STL [R1+0x2cc], RZ ;  /* 0x0002ccff01007387 */ /* 0x0001e20000100800 */
[----:B------:R-:W-:Y:S02]  /*4590*/  CS2R R228, SRZ ;  /* 0x0000000000e47805 */ /* 0x000fe4000001ff00 */
[----:B------:R-:W-:Y:S02]  /*45a0*/  CS2R R226, SRZ ;  /* 0x0000000000e27805 */ /* 0x000fe4000001ff00 */
[----:B------:R-:W-:Y:S01]  /*45b0*/  ISETP.NE.AND P0, PT, RZ, UR7, PT ;  /* 0x00000007ff007c0c */ /* 0x000fe2000bf05270 */
[----:B------:R0:W-:Y:S01]  /*45c0*/  STL [R1+0x2c8], RZ ;  /* 0x0002c8ff01007387 */ /* 0x0001e20000100800 */
[----:B------:R-:W-:-:S02]  /*45d0*/  CS2R R224, SRZ ;  /* 0x0000000000e07805 */ /* 0x000fc4000001ff00 */
[----:B------:R-:W-:Y:S02]  /*45e0*/  CS2R R222, SRZ ;  /* 0x0000000000de7805 */ /* 0x000fe4000001ff00 */
[----:B------:R-:W-:Y:S01]  /*45f0*/  CS2R R220, SRZ ;  /* 0x0000000000dc7805 */ /* 0x000fe2000001ff00 */
[----:B------:R0:W-:Y:S01]  /*4600*/  STL [R1+0x2c4], RZ ;  /* 0x0002c4ff01007387 */ /* 0x0001e20000100800 */
[----:B------:R-:W-:Y:S02]  /*4610*/  CS2R R218, SRZ ;  /* 0x0000000000da7805 */ /* 0x000fe4000001ff00 */
[----:B------:R-:W-:Y:S02]  /*4620*/  CS2R R216, SRZ ;  /* 0x0000000000d87805 */ /* 0x000fe4000001ff00 */
[----:B------:R-:W-:Y:S01]  /*4630*/  CS2R R214, SRZ ;  /* 0x0000000000d67805 */ /* 0x000fe2000001ff00 */
        /* <DEDUP_REMOVED lines=54> */
[----:B------:R-:W-:Y:S01]  /*49a0*/  CS2R R4, SRZ ;  /* 0x0000000000047805 */ /* 0x000fe2000001ff00 */
[----:B------:R-:W-:Y:S01]  /*49b0*/  IMAD.MOV.U32 R3, RZ, RZ, RZ ;  /* 0x000000ffff037224 */ /* 0x000fe200078e00ff */
        /* <DEDUP_REMOVED lines=35> */
[----:B---3--:R-:W-:-:S06]  /*4bf0*/  WARPGROUP.ARRIVE ;  /* 0x00000000000079c5 */ /* 0x008fcc0000000000 */
[----:B------:R-:W-:Y:S03]  /*4c00*/  QGMMA.64x256x32.F32.E5M2.E5M2 R24, gdesc[UR16], R24, gsb0 ;  /* 0x03e00000101879f3 */ /* 0x000fe60008003818 */
[----:B------:R-:W-:Y:S02]  /*4c10*/  WARPGROUP.DEPBAR.LE gsb0, 0x0 ;  /* 0x00008000000079c5 */ /* 0x000fe40000010000 */
[----:B0-----:R-:W-:Y:S05]  /*4c20*/  @!P0 BRA `(.L_x_22) ;  /* 0x0000002000f88947 */ /* 0x001fea0003800000 */
[----:B------:R-:W2:Y:S04]  /*4c30*/  LDL R3, [R1] ;  /* 0x0000000001037983 */ /* 0x000ea80000100800 */
[----:B------:R-:W3:Y:S04]  /*4c40*/  LDL R4, [R1+0x4] ;  /* 0x0000040001047983 */ /* 0x000ee80000100800 */
[----:B------:R-:W4:Y:S04]  /*4c50*/  LDL R5, [R1+0x8] ;  /* 0x0000080001057983 */ /* 0x000f280000100800 */
[----:B------:R-:W5:Y:S04]  /*4c60*/  LDL R6, [R1+0xc] ;  /* 0x00000c0001067983 */ /* 0x000f680000100800 */
        /* <DEDUP_REMOVED lines=101> */
[----:B------:R0:W-:Y:S04]  /*52c0*/  STL [R1+0x4c4], R131 ;  /* 0x0004c48301007387 */ /* 0x0001e80000100800 */
[----:B0-----:R-:W5:Y:S04]  /*52d0*/  LDL R131, [R1+0x1a4] ;  /* 0x0001a40001837983 */ /* 0x001f680000100800 */
        /* <DEDUP_REMOVED lines=39> */
[----:B0-----:R-:W5:Y:S01]  /*5550*/  LDL R151, [R1+0x1f4] ;  /* 0x0001f40001977983 */ /* 0x001f620000100800 */
[----:B------:R-:W-:-:S01]  /*5560*/  FADD R2, RZ, R2 ;  /* 0x00000002ff027221 */ /* 0x000fc20000000000 */
[----:B------:R-:W-:Y:S01]  /*5570*/  FADD R0, RZ, R0 ;  /* 0x00000000ff007221 */ /* 0x000fe20000000000 */
[----:B--2---:R-:W-:-:S01]  /*5580*/  FADD R3, RZ, R3 ;  /* 0x00000003ff037221 */ /* 0x004fc20000000000 */
[----:B---3--:R-:W-:Y:S01]  /*5590*/  FADD R4, RZ, R4 ;  /* 0x00000004ff047221 */ /* 0x008fe20000000000 */
[----:B----4-:R-:W-:-:S01]  /*55a0*/  FADD R5, RZ, R5 ;  /* 0x00000005ff057221 */ /* 0x010fc20000000000 */
[----:B-----5:R-:W-:Y:S01]  /*55b0*/  FADD R6, RZ, R6 ;  /* 0x00000006ff067221 */ /* 0x020fe20000000000 */
[----:B------:R-:W-:-:S01]  /*55c0*/  FADD R7, RZ, R7 ;  /* 0x00000007ff077221 */ /* 0x000fc20000000000 */
[----:B------:R-:W-:Y:S01]  /*55d0*/  FADD R8, RZ, R8 ;  /* 0x00000008ff087221 */ /* 0x000fe20000000000 */
        /* <DEDUP_REMOVED lines=13> */
[----:B------:R-:W2:Y:S01]  /*56b0*/  LDL.LU R131, [R1+0x4c4] ;  /* 0x0004c40001837983 */ /* 0x000ea20000300800 */
        /* <DEDUP_REMOVED lines=13> */
[----:B------:R-:W3:Y:S01]  /*5790*/  LDL.LU R132, [R1+0x4c0] ;  /* 0x0004c00001847983 */ /* 0x000ee20000300800 */
        /* <DEDUP_REMOVED lines=16> */
[----:B------:R0:W-:Y:S01]  /*58a0*/  STL [R1+0x200], R133 ;  /* 0x0002008501007387 */ /* 0x0001e20000100800 */
        /* <DEDUP_REMOVED lines=9> */
[----:B0-----:R-:W4:Y:S01]  /*5940*/  LDL.LU R133, [R1+0x4bc] ;  /* 0x0004bc0001857983 */ /* 0x001f220000300800 */
[----:B------:R-:W-:-:S01]  /*5950*/  FADD R184, RZ, R184 ;  /* 0x000000b8ffb87221 */ /* 0x000fc20000000000 */
[----:B------:R-:W-:Y:S01]  /*5960*/  FADD R185, RZ, R185 ;  /* 0x000000b9ffb97221 */ /* 0x000fe20000000000 */
[----:B------:R-:W-:-:S01]  /*5970*/  FADD R186, RZ, R186 ;  /* 0x000000baffba7221 */ /* 0x000fc20000000000 */
        /* <DEDUP_REMOVED lines=10> */
[----:B0-----:R-:W5:Y:S01]  /*5a20*/  LDL.LU R134, [R1+0x4b8] ;  /* 0x0004b80001867983 */ /* 0x001f620000300800 */
        /* <DEDUP_REMOVED lines=52> */
[----:B0-----:R-:W5:Y:S04]  /*5d70*/  LDL.LU R138, [R1+0x4a8] ;  /* 0x0004a800018a7983 */ /* 0x001f680000300800 */
[----:B------:R0:W-:Y:S01]  /*5d80*/  STL [R1+0x218], R139 ;  /* 0x0002188b01007387 */ /* 0x0001e20000100800 */
[----:B------:R-:W-:-:S03]  /*5d90*/  FADD R140, RZ, R140 ;  /* 0x0000008cff8c7221 */ /* 0x000fc60000000000 */
        /* <DEDUP_REMOVED lines=34> */
[----:B------:R0:W-:Y:S04]  /*5fc0*/  STL [R1+0x248], R151 ;  /* 0x0002489701007387 */ /* 0x0001e80000100800 */
[----:B0-----:R-:W5:Y:S04]  /*5fd0*/  LDL.LU R151, [R1+0x474] ;  /* 0x0004740001977983 */ /* 0x001f680000300800 */
[----:B------:R0:W-:Y:S04]  /*5fe0*/  STL [R1+0x24c], R2 ;  /* 0x00024c0201007387 */ /* 0x0001e80000100800 */
[----:B------:R1:W-:Y:S01]  /*5ff0*/  STL [R1+0x250], R0 ;  /* 0x0002500001007387 */ /* 0x0003e20000100800 */
[----:B0-----:R-:W-:-:S01]  /*6000*/  FADD R2, RZ, R24 ;  /* 0x00000018ff027221 */ /* 0x001fc20000000000 */
[----:B-1----:R-:W-:-:S04]  /*6010*/  FADD R0, RZ, R25 ;  /* 0x00000019ff007221 */ /* 0x002fc80000000000 */
        /* <DEDUP_REMOVED lines=211> */
[----:B--2---:R-:W-:-:S04]  /*6d50*/  FADD R0, RZ, R131 ;  /* 0x00000083ff007221 */ /* 0x004fc80000000000 */
[----:B------:R3:W-:Y:S04]  /*6d60*/  STL [R1+0x3fc], R2 ;  /* 0x0003fc0201007387 */ /* 0x0007e80000100800 */
[----:B------:R4:W-:Y:S01]  /*6d70*/  STL [R1+0x400], R0 ;  /* 0x0004000001007387 */ /* 0x0009e20000100800 */
[----:B---3--:R-:W-:-:S01]  /*6d80*/  FADD R2, RZ, R132 ;  /* 0x00000084ff027221 */ /* 0x008fc20000000000 */
[----:B----4-:R-:W-:-:S04]  /*6d90*/  FADD R0, RZ, R133 ;  /* 0x00000085ff007221 */ /* 0x010fc80000000000 */
[----:B------:R5:W-:Y:S04]  /*6da0*/  STL [R1+0x404], R2 ;  /* 0x0004040201007387 */ /* 0x000be80000100800 */
[----:B------:R0:W-:Y:S01]  /*6db0*/  STL [R1+0x408], R0 ;  /* 0x0004080001007387 */ /* 0x0001e20000100800 */
[----:B-----5:R-:W-:-:S01]  /*6dc0*/  FADD R2, RZ, R134 ;  /* 0x00000086ff027221 */ /* 0x020fc20000000000 */
[----:B0-----:R-:W-:-:S04]  /*6dd0*/  FADD R0, RZ, R135 ;  /* 0x00000087ff007221 */ /* 0x001fc80000000000 */
        /* <DEDUP_REMOVED lines=34> */
[----:B------:R-:W-:-:S05]  /*7000*/  UMOV UR6, URZ ;  /* 0x0000003f00067c82 */ /* 0x000fca0008000000 */
.L_x_22:
[----:B------:R-:W-:-:S04]  /*7010*/  UIADD3 UR23, UR5, 0x1, URZ ;  /* 0x0000000105177890 */ /* 0x000fc8000fffe03f */
[----:B------:R-:W-:-:S04]  /*7020*/  UISETP.NE.AND UP0, UPT, UR23, 0x7, UPT ;  /* 0x000000071700788c */ /* 0x000fc8000bf05270 */
[----:B------:R-:W-:Y:S02]  /*7030*/  USEL UR8, URZ, 0x1, UP0 ;  /* 0x000000013f087887 */ /* 0x000fe40008000000 */
[----:B------:R-:W-:Y:S02]  /*7040*/  USEL UR23, UR23, URZ, UP0 ;  /* 0x0000003f17177287 */ /* 0x000fe40008000000 */
[----:B------:R-:W-:-:S06]  /*7050*/  ULOP3.LUT UR8, UR4, UR8, URZ, 0x3c, !UPT ;  /* 0x0000000804087292 */ /* 0x000fcc000f8e3c3f */
[----:B0-----:R-:W-:Y:S01]  /*7060*/  IMAD.U32 R0, RZ, RZ, UR8 ;  /* 0x00000008ff007e24 */ /* 0x001fe2000f8e00ff */
[----:B------:R-:W-:-:S06]  /*7070*/  UMOV UR8, 0x1 ;  /* 0x0000000100087882 */ /* 0x000fcc0000000000 */
.L_x_17:
[----:B------:R-:W-:-:S04]  /*7080*/  UISETP.LT.AND UP0, UPT, UR9, 0x1, UPT ;  /* 0x000000010900788c */ /* 0x000fc8000bf01270 */
[----:B------:R-:W-:-:S04]  /*7090*/  USEL UR16, UR9, 0x1, UP0 ;  /* 0x0000000109107887 */ /* 0x000fc80008000000 */
[----:B------:R-:W-:-:S04]  /*70a0*/  UIADD3 UR16, UR9, -UR16, URZ ;  /* 0x8000001009107290 */ /* 0x000fc8000fffe03f */
[----:B------:R-:W-:-:S06]  /*70b0*/  UISETP.GE.AND UP0, UPT, UR16, 0x1, UPT ;  /* 0x000000011000788c */ /* 0x000fcc000bf06270 */
[----:B------:R-:W-:-:S13]  /*70c0*/  PLOP3.LUT P0, PT, PT, PT, UP0, 0x80, 0x0 ;  /* 0x000000000000781c */ /* 0x000fda0003f0f008 */
[----:B------:R-:W-:Y:S05]  /*70d0*/  @!P0 BRA `(.L_x_23) ;  /* 0x0000006000688947 */ /* 0x000fea0003800000 */
[----:B------:R-:W-:Y:S01]  /*70e0*/  UMOV UR24, UR16 ;  /* 0x0000001000187c82 */ /* 0x000fe20008000000 */
[----:B------:R-:W-:Y:S01]  /*70f0*/  UMOV UR25, UR5 ;  /* 0x0000000500197c82 */ /* 0x000fe20008000000 */
[----:B------:R-:W-:-:S05]  /*7100*/  ULDC UR26, c[0x0][0x50c] ;  /* 0x00014300001a7ab9 */ /* 0x000fca0000000800 */
.L_x_31:
[----:B------:R-:W-:-:S06]  /*7110*/  UISETP.NE.AND UP0, UPT, UR22, 0x3, UPT ;  /* 0x000000031600788c */ /* 0x000fcc000bf05270 */
[----:B------:R-:W-:-:S13]  /*7120*/  PLOP3.LUT P1, PT, PT, PT, UP0, 0x80, 0x0 ;  /* 0x000000000000781c */ /* 0x000fda0003f2f008 */
[----:B------:R-:W-:Y:S05]  /*7130*/  @!P1 BRA `(.L_x_24) ;  /* 0x0000000000049947 */ /* 0x000fea0003800000 */
[----:B------:R-:W-:Y:S01]  /*7140*/  BPT.TRAP 0x1 ;  /* 0x000000040000795c */ /* 0x000fe20000300000 */
.L_x_24:
[----:B------:R-:W0:Y:S01]  /*7150*/  S2UR UR16, SR_CgaCtaId ;  /* 0x00000000001079c3 */ /* 0x000e220000008800 */
[----:B------:R-:W-:Y:S01]  /*7160*/  UMOV UR11, 0x400 ;  /* 0x00000400000b7882 */ /* 0x000fe20000000000 */
[----:B------:R-:W-:Y:S01]  /*7170*/  SHF.L.U32 R2, R0, 0x1f, RZ ;  /* 0x0000001f00027819 */ /* 0x000fe200000006ff */
[----:B0-----:R-:W-:-:S04]  /*7180*/  ULEA UR11, UR16, UR11, 0x18 ;  /* 0x0000000b100b7291 */ /* 0x001fc8000f8ec03f */
[----:B------:R-:W-:-:S09]  /*7190*/  ULEA UR16, UR23, UR11, 0x3 ;  /* 0x0000000b17107291 */ /* 0x000fd2000f8e183f */
[----:B------:R0:W2:Y:S01]  /*71a0*/  SYNCS.PHASECHK.TRANS64.TRYWAIT P0, [UR16], R2 ;  /* 0x00000002ff0075a7 */ /* 0x0000a20008000150 */
[----:B------:R-:W-:Y:S05]  /*71b0*/  @!P1 BRA `(.L_x_25) ;  /* 0x0000000000049947 */ /* 0x000fea0003800000 */
[----:B------:R-:W-:Y:S01]  /*71c0*/  BPT.TRAP 0x1 ;  /* 0x000000040000795c */ /* 0x000fe20000300000 */
.L_x_25:
[----:B--2---:R-:W-:Y:S05]  /*71d0*/  @P0 BRA `(.L_x_26) ;  /* 0x0000000000080947 */ /* 0x004fea0003800000 */
[----:B------:R-:W2:Y:S02]  /*71e0*/  SYNCS.PHASECHK.TRANS64.TRYWAIT P0, [UR16], R2 ;  /* 0x00000002ff0075a7 */ /* 0x000ea40008000150 */
[----:B--2---:R-:W-:Y:S05]  /*71f0*/  @!P0 BRA `(.L_x_27) ;  /* 0x000001e400208947 */ /* 0x004fea0003800000 */
.L_x_26:
        /* <DEDUP_REMOVED lines=64> */
[----:B--2---:R-:W2:Y:S04]  /*7600*/  LDL.LU.64 R108, [R1] ;  /* 0x00000000016c7983 */ /* 0x004ea80000300a00 */
[----:B------:R-:W2:Y:S04]  /*7610*/  LDL.LU.64 R110, [R1+0x8] ;  /* 0x00000800016e7983 */ /* 0x000ea80000300a00 */
        /* <DEDUP_REMOVED lines=61> */
[----:B------:R-:W2:Y:S01]  /*79f0*/  LDL.LU.64 R234, [R1+0x1f8] ;  /* 0x0001f80001ea7983 */ /* 0x000ea20000300a00 */
[----:B------:R-:W-:-:S02]  /*7a00*/  UIADD3 UR16, UR11, 0x1c180, URZ ;  /* 0x0001c1800b107890 */ /* 0x000fc4000fffe03f */
[----:B------:R-:W-:Y:S02]  /*7a10*/  UISETP.NE.AND UP0, UPT, UR7, URZ, UPT ;  /* 0x0000003f0700728c */ /* 0x000fe4000bf05270 */
[----:B------:R-:W-:Y:S02]  /*7a20*/  USHF.R.U32.HI UR16, URZ, 0x4, UR16 ;  /* 0x000000043f107899 */ /* 0x000fe40008011610 */
[----:B------:R-:W-:Y:S02]  /*7a30*/  USEL UR8, UR8, URZ, !UP0 ;  /* 0x0000003f08087287 */ /* 0x000fe4000c000000 */
[----:B------:R-:W-:Y:S02]  /*7a40*/  ULOP3.LUT UR16, UR16, 0x3fff, URZ, 0xc0, !UPT ;  /* 0x00003fff10107892 */ /* 0x000fe4000f8ec03f */
[----:B------:R-:W-:Y:S02]  /*7a50*/  UISETP.NE.U32.AND UP0, UPT, UR8, URZ, UPT ;  /* 0x0000003f0800728c */ /* 0x000fe4000bf05070 */
[----:B------:R-:W-:-:S02]  /*7a60*/  ULOP3.LUT UR7, UR12, 0x10000, URZ, 0xfc, !UPT ;  /* 0x000100000c077892 */ /* 0x000fc4000f8efc3f */
[----:B------:R-:W-:Y:S02]  /*7a70*/  ULOP3.LUT UR8, UR16, 0x10000, URZ, 0xfc, !UPT ;  /* 0x0001000010087892 */ /* 0x000fe4000f8efc3f */
[----:B------:R-:W-:Y:S02]  /*7a80*/  ULEA UR7, UR23, UR7, 0xa ;  /* 0x0000000717077291 */ /* 0x000fe4000f8e503f */
[----:B------:R-:W-:Y:S01]  /*7a90*/  ULEA UR8, UR23, UR8, 0xa ;  /* 0x0000000817087291 */ /* 0x000fe2000f8e503f */
[----:B------:R-:W-:Y:S01]  /*7aa0*/  UMOV UR17, 0x80000020 ;  /* 0x8000002000117882 */ /* 0x000fe20000000000 */
[----:B------:R-:W-:-:S03]  /*7ab0*/  UMOV UR19, 0x80000020 ;  /* 0x8000002000137882 */ /* 0x000fc60000000000 */
[----:B------:R-:W-:Y:S02]  /*7ac0*/  UMOV UR16, UR7 ;  /* 0x0000000700107c82 */ /* 0x000fe40008000000 */
[----:B------:R-:W-:Y:S01]  /*7ad0*/  UMOV UR18, UR8 ;  /* 0x0000000800127c82 */ /* 0x000fe20008000000 */
[----:B--2---:R-:W-:-:S06]  /*7ae0*/  WARPGROUP.ARRIVE ;  /* 0x00000000000079c5 */ /* 0x004fcc0000000000 */
[----:B------:R-:W-:Y:S03]  /*7af0*/  QGMMA.64x256x32.F32.E5M2.E5M2 R108, gdesc[UR16], R108, UP0, gsb0 ;  /* 0x03e00000106c79f3 */ /* 0x000fe6000b80386c */
        /* <DEDUP_REMOVED lines=65> */
[----:B--2---:R-:W2:Y:S04]  /*7f10*/  LDL.LU.64 R234, [R1+0x870] ;  /* 0x0008700001ea7983 */ /* 0x004ea80000300a00 */
[----:B------:R-:W3:Y:S04]  /*7f20*/  LDL.LU.64 R232, [R1+0x868] ;  /* 0x0008680001e87983 */ /* 0x000ee80000300a00 */
[----:B------:R-:W4:Y:S04]  /*7f30*/  LDL.LU.64 R230, [R1+0x860] ;  /* 0x0008600001e67983 */ /* 0x000f280000300a00 */
        /* <DEDUP_REMOVED lines=60> */
[----:B------:R-:W4:Y:S01]  /*8300*/  LDL.LU.64 R108, [R1+0x678] ;  /* 0x00067800016c7983 */ /* 0x000f220000300a00 */
[----:B------:R-:W-:Y:S01]  /*8310*/  UIADD3 UR16, UR7, 0x200, URZ ;  /* 0x0000020007107890 */ /* 0x000fe2000fffe03f */
[----:B------:R-:W-:-:S02]  /*8320*/  UMOV UR17, 0x80000020 ;  /* 0x8000002000117882 */ /* 0x000fc40000000000 */
[----:B--2---:R-:W-:Y:S04]  /*8330*/  STL.64 [R1+0x670], R234 ;  /* 0x000670ea01007387 */ /* 0x004fe80000100a00 */
[----:B---3--:R-:W-:Y:S04]  /*8340*/  STL.64 [R1+0x668], R232 ;  /* 0x000668e801007387 */ /* 0x008fe80000100a00 */
[----:B----4-:R-:W-:Y:S04]  /*8350*/  STL.64 [R1+0x660], R230 ;  /* 0x000660e601007387 */ /* 0x010fe80000100a00 */
        /* <DEDUP_REMOVED lines=38> */
[----:B------:R-:W-:Y:S01]  /*85c0*/  STL.64 [R1+0x528], R152 ;  /* 0x0005289801007387 */ /* 0x000fe20000100a00 */
[----:B------:R-:W-:-:S06]  /*85d0*/  WARPGROUP.ARRIVE ;  /* 0x00000000000079c5 */ /* 0x000fcc0000000000 */
[----:B------:R-:W-:Y:S03]  /*85e0*/  QGMMA.64x256x32.F32.E5M2.E5M2 R24, gdesc[UR16], R24, UP0, gsb0 ;  /* 0x03e00000101879f3 */ /* 0x000fe6000b803818 */
        /* <DEDUP_REMOVED lines=88> */
[----:B------:R-:W-:Y:S01]  /*8b70*/  UIADD3 UR18, UR8, 0x2, URZ ;  /* 0x0000000208127890 */ /* 0x000fe2000fffe03f */
[----:B------:R-:W-:Y:S01]  /*8b80*/  UMOV UR17, 0x80000020 ;  /* 0x8000002000117882 */ /* 0x000fe20000000000 */
[----:B------:R-:W-:Y:S01]  /*8b90*/  UMOV UR19, 0x80000020 ;  /* 0x8000002000137882 */ /* 0x000fe20000000000 */
[----:B--2---:R-:W-:-:S06]  /*8ba0*/  WARPGROUP.ARRIVE ;  /* 0x00000000000079c5 */ /* 0x004fcc0000000000 */
[----:B------:R-:W-:Y:S03]  /*8bb0*/  QGMMA.64x256x32.F32.E5M2.E5M2 R108, gdesc[UR16], R108, gsb0 ;  /* 0x03e00000106c79f3 */ /* 0x000fe6000800386c */
[----:B------:R-:W-:Y:S02]  /*8bc0*/  WARPGROUP.DEPBAR.LE gsb0, 0x0 ;  /* 0x00008000000079c5 */ /* 0x000fe40000010000 */
[----:B------:R-:W-:Y:S01]  /*8bd0*/  STL.64 [R1], R108 ;  /* 0x0000006c01007387 */ /* 0x000fe20000100a00 */
[----:B0-----:R-:W-:-:S03]  /*8be0*/  IMAD.MOV.U32 R2, RZ, RZ, R108 ;  /* 0x000000ffff027224 */ /* 0x001fc600078e006c */
        /* <DEDUP_REMOVED lines=63> */
[----:B0-----:R0:W5:Y:S04]  /*8fe0*/  LDL.LU.64 R234, [R1+0x670] ;  /* 0x0006700001ea7983 */ /* 0x0011680000300a00 */
[----:B------:R0:W5:Y:S04]  /*8ff0*/  LDL.LU.64 R232, [R1+0x668] ;  /* 0x0006680001e87983 */ /* 0x0001680000300a00 */
        /* <DEDUP_REMOVED lines=62> */
[----:B------:R-:W-:Y:S01]  /*93e0*/  UIADD3 UR16, UR7, 0x202, URZ ;  /* 0x0000020207107890 */ /* 0x000fe2000fffe03f */
[----:B------:R-:W-:Y:S01]  /*93f0*/  UMOV UR17, 0x80000020 ;  /* 0x8000002000117882 */ /* 0x000fe20000000000 */
[----:B------:R-:W-:-:S04]  /*9400*/  UIADD3 UR6, UR6, 0x2, URZ ;  /* 0x0000000206067890 */ /* 0x000fc8000fffe03f */
[----:B------:R-:W-:-:S04]  /*9410*/  UISETP.NE.AND UP0, UPT, UR6, UR26, UPT ;  /* 0x0000001a0600728c */ /* 0x000fc8000bf05270 */
[----:B------:R-:W-:-:S06]  /*9420*/  USEL UR7, URZ, 0x1, UP0 ;  /* 0x000000013f077887 */ /* 0x000fcc0008000000 */
[----:B------:R-:W-:Y:S01]  /*9430*/  ISETP.NE.AND P0, PT, RZ, UR7, PT ;  /* 0x00000007ff007c0c */ /* 0x000fe2000bf05270 */
[----:B--2---:R-:W-:-:S06]  /*9440*/  WARPGROUP.ARRIVE ;  /* 0x00000000000079c5 */ /* 0x004fcc0000000000 */
[----:B------:R-:W-:Y:S03]  /*9450*/  QGMMA.64x256x32.F32.E5M2.E5M2 R24, gdesc[UR16], R24, gsb0 ;  /* 0x03e00000101879f3 */ /* 0x000fe60008003818 */
[----:B------:R-:W-:-:S03]  /*9460*/  WARPGROUP.DEPBAR.LE gsb0, 0x0 ;  /* 0x00008000000079c5 */ /* 0x000fc60000010000 */
[----:B0-----:R-:W-:Y:S05]  /*9470*/  @!P0 BRA `(.L_x_28) ;  /* 0x0000003c000c8947 */ /* 0x001fea0003800000 */
[----:B-----5:R0:W-:Y:S04]  /*9480*/  STL [R1+0x6a0], R225 ;  /* 0x0006a0e101007387 */ /* 0x0201e80000100800 */
[----:B------:R2:W-:Y:S01]  /*9490*/  STL [R1+0x69c], R226 ;  /* 0x00069ce201007387 */ /* 0x0005e20000100800 */
[----:B0-----:R-:W-:-:S03]  /*94a0*/  IMAD.MOV.U32 R225, RZ, RZ, R2 ;  /* 0x000000ffffe17224 */ /* 0x001fc600078e0002 */
[----:B--2---:R-:W2:Y:S04]  /*94b0*/  LDL R226, [R1+0x4] ;  /* 0x0000040001e27983 */ /* 0x004ea80000100800 */
[----:B------:R0:W-:Y:S04]  /*94c0*/  STL [R1+0x698], R227 ;  /* 0x000698e301007387 */ /* 0x0001e80000100800 */
[----:B0-----:R-:W3:Y:S04]  /*94d0*/  LDL R227, [R1+0x8] ;  /* 0x0000080001e37983 */ /* 0x001ee80000100800 */
[----:B------:R0:W-:Y:S04]  /*94e0*/  STL [R1+0x694], R228 ;  /* 0x000694e401007387 */ /* 0x0001e80000100800 */
[----:B0-----:R-:W4:Y:S04]  /*94f0*/  LDL R228, [R1+0xc] ;  /* 0x00000c0001e47983 */ /* 0x001f280000100800 */
        /* <DEDUP_REMOVED lines=209> */
[----:B0-----:R-:W4:Y:S04]  /*a210*/  LDL.LU R121, [R1+0x200] ;  /* 0x0002000001797983 */ /* 0x001f280000300800 */
        /* <DEDUP_REMOVED lines=14> */
[----:B------:R-:W4:Y:S04]  /*a300*/  LDL.LU R2, [R1+0x230] ;  /* 0x0002300001027983 */ /* 0x000f280000300800 */
        /* <DEDUP_REMOVED lines=38> */
[----:B------:R0:W-:Y:S01]  /*a570*/  STL [R1+0x484], R148 ;  /* 0x0004849401007387 */ /* 0x0001e20000100800 */
[----:B------:R-:W-:-:S03]  /*a580*/  FADD R3, R225, R3 ;  /* 0x00000003e1037221 */ /* 0x000fc60000000000 */
[----:B0-----:R-:W4:Y:S04]  /*a590*/  LDL.LU R148, [R1+0x214] ;  /* 0x0002140001947983 */ /* 0x001f280000300800 */
[----:B------:R0:W-:Y:S01]  /*a5a0*/  STL [R1+0x480], R149 ;  /* 0x0004809501007387 */ /* 0x0001e20000100800 */
[----:B--2---:R-:W-:-:S01]  /*a5b0*/  FADD R4, R226, R4 ;  /* 0x00000004e2047221 */ /* 0x004fc20000000000 */
[----:B---3--:R-:W-:Y:S02]  /*a5c0*/  FADD R5, R227, R5 ;  /* 0x00000005e3057221 */ /* 0x008fe40000000000 */
[----:B0-----:R-:W2:Y:S04]  /*a5d0*/  LDL R149, [R1+0x1f4] ;  /* 0x0001f40001957983 */ /* 0x001ea80000100800 */
[----:B------:R0:W-:Y:S01]  /*a5e0*/  STL [R1+0x47c], R150 ;  /* 0x00047c9601007387 */ /* 0x0001e20000100800 */
[----:B----4-:R-:W-:-:S01]  /*a5f0*/  FADD R6, R228, R6 ;  /* 0x00000006e4067221 */ /* 0x010fc20000000000 */
[----:B------:R-:W-:-:S02]  /*a600*/  FADD R7, R229, R7 ;  /* 0x00000007e5077221 */ /* 0x000fc40000000000 */
[----:B0-----:R-:W3:Y:S04]  /*a610*/  LDL R150, [R1+0x1c0] ;  /* 0x0001c00001967983 */ /* 0x001ee80000100800 */
[----:B------:R0:W-:Y:S01]  /*a620*/  STL [R1+0x478], R151 ;  /* 0x0004789701007387 */ /* 0x0001e20000100800 */
[----:B------:R-:W-:-:S01]  /*a630*/  FADD R8, R230, R8 ;  /* 0x00000008e6087221 */ /* 0x000fc20000000000 */
[----:B------:R-:W-:Y:S02]  /*a640*/  FADD R9, R231, R9 ;  /* 0x00000009e7097221 */ /* 0x000fe40000000000 */
[----:B0-----:R-:W4:Y:S04]  /*a650*/  LDL R151, [R1+0x1f0] ;  /* 0x0001f00001977983 */ /* 0x001f280000100800 */
[----:B------:R0:W-:Y:S01]  /*a660*/  STL [R1+0x474], R0 ;  /* 0x0004740001007387 */ /* 0x0001e20000100800 */
[----:B------:R-:W-:-:S01]  /*a670*/  FADD R10, R232, R10 ;  /* 0x0000000ae80a7221 */ /* 0x000fc20000000000 */
[----:B------:R-:W-:-:S02]  /*a680*/  FADD R11, R233, R11 ;  /* 0x0000000be90b7221 */ /* 0x000fc40000000000 */
[----:B0-----:R-:W2:Y:S04]  /*a690*/  LDL.LU R0, [R1+0x210] ;  /* 0x0002100001007983 */ /* 0x001ea80000300800 */
[----:B------:R-:W3:Y:S04]  /*a6a0*/  LDL.LU R225, [R1+0x6a0] ;  /* 0x0006a00001e17983 */ /* 0x000ee80000300800 */
[----:B------:R-:W4:Y:S04]  /*a6b0*/  LDL.LU R226, [R1+0x69c] ;  /* 0x00069c0001e27983 */ /* 0x000f280000300800 */
[----:B------:R-:W2:Y:S04]  /*a6c0*/  LDL.LU R227, [R1+0x698] ;  /* 0x0006980001e37983 */ /* 0x000ea80000300800 */
[----:B------:R-:W2:Y:S04]  /*a6d0*/  LDL.LU R228, [R1+0x694] ;  /* 0x0006940001e47983 */ /* 0x000ea80000300800 */
[----:B------:R-:W2:Y:S01]  /*a6e0*/  LDL.LU R229, [R1+0x690] ;  /* 0x0006900001e57983 */ /* 0x000ea20000300800 */
[----:B------:R-:W-:-:S03]  /*a6f0*/  FADD R12, R234, R12 ;  /* 0x0000000cea0c7221 */ /* 0x000fc60000000000 */
[----:B------:R-:W2:Y:S01]  /*a700*/  LDL.LU R230, [R1+0x68c] ;  /* 0x00068c0001e67983 */ /* 0x000ea20000300800 */
[----:B------:R-:W-:-:S03]  /*a710*/  FADD R13, R235, R13 ;  /* 0x0000000deb0d7221 */ /* 0x000fc60000000000 */
[----:B------:R-:W2:Y:S04]  /*a720*/  LDL.LU R231, [R1+0x688] ;  /* 0x0006880001e77983 */ /* 0x000ea80000300800 */
[----:B------:R-:W2:Y:S04]  /*a730*/  LDL.LU R232, [R1+0x684] ;  /* 0x0006840001e87983 */ /* 0x000ea80000300800 */
[----:B------:R-:W2:Y:S04]  /*a740*/  LDL.LU R233, [R1+0x680] ;  /* 0x0006800001e97983 */ /* 0x000ea80000300800 */
[----:B------:R-:W2:Y:S04]  /*a750*/  LDL.LU R234, [R1+0x67c] ;  /* 0x00067c0001ea7983 */ /* 0x000ea80000300800 */
[----:B------:R-:W2:Y:S01]  /*a760*/  LDL.LU R235, [R1+0x678] ;  /* 0x0006780001eb7983 */ /* 0x000ea20000300800 */
[----:B------:R-:W-:-:S01]  /*a770*/  FADD R14, R24, R14 ;  /* 0x0000000e180e7221 */ /* 0x000fc20000000000 */
[----:B------:R-:W-:Y:S01]  /*a780*/  FADD R15, R25, R15 ;  /* 0x0000000f190f7221 */ /* 0x000fe20000000000 */
[----:B------:R-:W-:-:S01]  /*a790*/  FADD R16, R26, R16 ;  /* 0x000000101a107221 */ /* 0x000fc20000000000 */
[----:B------:R-:W2:Y:S01]  /*a7a0*/  LDL.LU R24, [R1+0x674] ;  /* 0x0006740001187983 */ /* 0x000ea20000300800 */
[----:B------:R-:W-:-:S01]  /*a7b0*/  FADD R17, R27, R17 ;  /* 0x000000111b117221 */ /* 0x000fc20000000000 */
[----:B------:R-:W-:-:S02]  /*a7c0*/  FADD R18, R28, R18 ;  /* 0x000000121c127221 */ /* 0x000fc40000000000 */
[----:B------:R-:W2:Y:S01]  /*a7d0*/  LDL.LU R25, [R1+0x670] ;  /* 0x0006700001197983 */ /* 0x000ea20000300800 */
[----:B------:R-:W-:-:S03]  /*a7e0*/  FADD R19, R29, R19 ;  /* 0x000000131d137221 */ /* 0x000fc60000000000 */
        /* <DEDUP_REMOVED lines=155> */
[----:B---3--:R-:W-:-:S03]  /*b1a0*/  FADD R225, R107, R225 ;  /* 0x000000e16be17221 */ /* 0x008fc60000000000 */
[----:B------:R-:W3:Y:S01]  /*b1b0*/  LDL.LU R104, [R1+0x534] ;  /* 0x0005340001687983 */ /* 0x000ee20000300800 */
[----:B----4-:R-:W-:-:S03]  /*b1c0*/  FADD R226, R108, R226 ;  /* 0x000000e26ce27221 */ /* 0x010fc60000000000 */
[----:B------:R-:W4:Y:S01]  /*b1d0*/  LDL.LU R105, [R1+0x530] ;  /* 0x0005300001697983 */ /* 0x000f220000300800 */
[----:B--2---:R-:W-:-:S03]  /*b1e0*/  FADD R227, R109, R227 ;  /* 0x000000e36de37221 */ /* 0x004fc60000000000 */
        /* <DEDUP_REMOVED lines=15> */
[----:B------:R-:W-:-:S01]  /*b2e0*/  FADD R235, R117, R235 ;  /* 0x000000eb75eb7221 */ /* 0x000fc20000000000 */
[----:B------:R-:W-:Y:S02]  /*b2f0*/  FADD R121, R120, R121 ;  /* 0x0000007978797221 */ /* 0x000fe40000000000 */
[----:B------:R-:W2:Y:S01]  /*b300*/  LDL.LU R114, [R1+0x50c] ;  /* 0x00050c0001727983 */ /* 0x000ea20000300800 */
[----:B------:R-:W-:-:S03]  /*b310*/  FADD R236, R118, R236 ;  /* 0x000000ec76ec7221 */ /* 0x000fc60000000000 */
[----:B------:R-:W2:Y:S01]  /*b320*/  LDL.LU R115, [R1+0x508] ;  /* 0x0005080001737983 */ /* 0x000ea20000300800 */
[----:B------:R-:W-:-:S03]  /*b330*/  FADD R237, R119, R237 ;  /* 0x000000ed77ed7221 */ /* 0x000fc60000000000 */
[----:B------:R-:W2:Y:S01]  /*b340*/  LDL.LU R116, [R1+0x504] ;  /* 0x0005040001747983 */ /* 0x000ea20000300800 */
[----:B------:R-:W-:-:S03]  /*b350*/  FADD R123, R122, R123 ;  /* 0x0000007b7a7b7221 */ /* 0x000fc60000000000 */
[----:B------:R-:W2:Y:S04]  /*b360*/  LDL.LU R117, [R1+0x500] ;  /* 0x0005000001757983 */ /* 0x000ea80000300800 */
[----:B------:R-:W2:Y:S01]  /*b370*/  LDL.LU R118, [R1+0x4fc] ;  /* 0x0004fc0001767983 */ /* 0x000ea20000300800 */
[----:B------:R-:W-:-:S03]  /*b380*/  FADD R125, R124, R125 ;  /* 0x0000007d7c7d7221 */ /* 0x000fc60000000000 */
[----:B------:R-:W2:Y:S04]  /*b390*/  LDL.LU R119, [R1+0x4f8] ;  /* 0x0004f80001777983 */ /* 0x000ea80000300800 */
[----:B------:R-:W2:Y:S04]  /*b3a0*/  LDL.LU R120, [R1+0x4f4] ;  /* 0x0004f40001787983 */ /* 0x000ea80000300800 */
[----:B------:R0:W-:Y:S01]  /*b3b0*/  STL [R1+0x200], R121 ;  /* 0x0002007901007387 */ /* 0x0001e20000100800 */
[----:B------:R-:W-:-:S01]  /*b3c0*/  FADD R127, R126, R127 ;  /* 0x0000007f7e7f7221 */ /* 0x000fc20000000000 */
[----:B------:R-:W-:Y:S01]  /*b3d0*/  FADD R0, R128, R0 ;  /* 0x0000000080007221 */ /* 0x000fe20000000000 */
[----:B------:R-:W-:-:S01]  /*b3e0*/  FADD R148, R150, R148 ;  /* 0x0000009496947221 */ /* 0x000fc20000000000 */
[----:B0-----:R-:W2:Y:S04]  /*b3f0*/  LDL.LU R121, [R1+0x4f0] ;  /* 0x0004f00001797983 */ /* 0x001ea80000300800 */
        /* <DEDUP_REMOVED lines=9> */
[----:B------:R-:W-:-:S02]  /*b490*/  FADD R136, R137, R136 ;  /* 0x0000008889887221 */ /* 0x000fc40000000000 */
[----:B0-----:R-:W2:Y:S04]  /*b4a0*/  LDL.LU R125, [R1+0x4e0] ;  /* 0x0004e000017d7983 */ /* 0x001ea80000300800 */
[----:B------:R-:W2:Y:S04]  /*b4b0*/  LDL.LU R126, [R1+0x4dc] ;  /* 0x0004dc00017e7983 */ /* 0x000ea80000300800 */
[----:B------:R0:W-:Y:S01]  /*b4c0*/  STL [R1+0x20c], R127 ;  /* 0x00020c7f01007387 */ /* 0x0001e20000100800 */
[----:B------:R-:W-:-:S01]  /*b4d0*/  FADD R132, R134, R132 ;  /* 0x0000008486847221 */ /* 0x000fc20000000000 */
[----:B------:R-:W-:-:S02]  /*b4e0*/  FADD R2, R130, R2 ;  /* 0x0000000282027221 */ /* 0x000fc40000000000 */
[----:B0-----:R-:W2:Y:S04]  /*b4f0*/  LDL.LU R127, [R1+0x4d8] ;  /* 0x0004d800017f7983 */ /* 0x001ea80000300800 */
[----:B------:R-:W2:Y:S04]  /*b500*/  LDL.LU R128, [R1+0x4d4] ;  /* 0x0004d40001807983 */ /* 0x000ea80000300800 */
[----:B------:R-:W-:Y:S04]  /*b510*/  STL [R1+0x210], R0 ;  /* 0x0002100001007387 */ /* 0x000fe80000100800 */
[----:B------:R-:W-:Y:S04]  /*b520*/  STL [R1+0x214], R148 ;  /* 0x0002149401007387 */ /* 0x000fe80000100800 */
[----:B------:R-:W-:Y:S04]  /*b530*/  STL [R1+0x218], R144 ;  /* 0x0002189001007387 */ /* 0x000fe80000100800 */
[----:B------:R-:W-:Y:S04]  /*b540*/  STL [R1+0x21c], R142 ;  /* 0x00021c8e01007387 */ /* 0x000fe80000100800 */
[----:B------:R-:W-:Y:S04]  /*b550*/  STL [R1+0x220], R140 ;  /* 0x0002208c01007387 */ /* 0x000fe80000100800 */
[----:B------:R-:W-:Y:S04]  /*b560*/  STL [R1+0x224], R138 ;  /* 0x0002248a01007387 */ /* 0x000fe80000100800 */
[----:B------:R-:W3:Y:S04]  /*b570*/  LDL.LU R130, [R1+0x234] ;  /* 0x0002340001827983 */ /* 0x000ee80000300800 */
[----:B------:R-:W-:Y:S04]  /*b580*/  STL [R1+0x228], R136 ;  /* 0x0002288801007387 */ /* 0x000fe80000100800 */
[----:B------:R0:W-:Y:S04]  /*b590*/  STL [R1+0x22c], R132 ;  /* 0x00022c8401007387 */ /* 0x0001e80000100800 */
[----:B0-----:R-:W4:Y:S04]  /*b5a0*/  LDL.LU R132, [R1+0x238] ;  /* 0x0002380001847983 */ /* 0x001f280000300800 */
[----:B------:R-:W2:Y:S04]  /*b5b0*/  LDL.LU R134, [R1+0x23c] ;  /* 0x00023c0001867983 */ /* 0x000ea80000300800 */
[----:B------:R0:W-:Y:S04]  /*b5c0*/  STL [R1+0x230], R2 ;  /* 0x0002300201007387 */ /* 0x0001e80000100800 */
[----:B------:R-:W2:Y:S04]  /*b5d0*/  LDL.LU R136, [R1+0x240] ;  /* 0x0002400001887983 */ /* 0x000ea80000300800 */
        /* <DEDUP_REMOVED lines=11> */
[----:B0-----:R-:W2:Y:S04]  /*b690*/  LDL.LU R2, [R1+0x270] ;  /* 0x0002700001027983 */ /* 0x001ea80000300800 */
[----:B------:R-:W2:Y:S01]  /*b6a0*/  LDL.LU R0, [R1+0x274] ;  /* 0x0002740001007983 */ /* 0x000ea20000300800 */
[----:B---3--:R-:W-:-:S03]  /*b6b0*/  FADD R130, R129, R130 ;  /* 0x0000008281827221 */ /* 0x008fc60000000000 */
[----:B------:R-:W3:Y:S04]  /*b6c0*/  LDL.LU R129, [R1+0x4d0] ;  /* 0x0004d00001817983 */ /* 0x000ee80000300800 */
[----:B------:R0:W-:Y:S04]  /*b6d0*/  STL [R1+0x234], R130 ;  /* 0x0002348201007387 */ /* 0x0001e80000100800 */
[----:B0-----:R-:W3:Y:S01]  /*b6e0*/  LDL.LU R130, [R1+0x4cc] ;  /* 0x0004cc0001827983 */ /* 0x001ee20000300800 */
[----:B----4-:R-:W-:-:S03]  /*b6f0*/  FADD R132, R131, R132 ;  /* 0x0000008483847221 */ /* 0x010fc60000000000 */
[----:B------:R-:W4:Y:S01]  /*b700*/  LDL.LU R131, [R1+0x4c8] ;  /* 0x0004c80001837983 */ /* 0x000f220000300800 */
[----:B--2---:R-:W-:-:S03]  /*b710*/  FADD R134, R133, R134 ;  /* 0x0000008685867221 */ /* 0x004fc60000000000 */
[----:B------:R0:W-:Y:S01]  /*b720*/  STL [R1+0x238], R132 ;  /* 0x0002388401007387 */ /* 0x0001e20000100800 */
[----:B------:R-:W-:-:S03]  /*b730*/  FADD R136, R135, R136 ;  /* 0x0000008887887221 */ /* 0x000fc60000000000 */
[----:B0-----:R-:W2:Y:S01]  /*b740*/  LDL.LU R132, [R1+0x4c4] ;  /* 0x0004c40001847983 */ /* 0x001ea20000300800 */
[----:B------:R-:W-:-:S03]  /*b750*/  FADD R150, R151, R150 ;  /* 0x0000009697967221 */ /* 0x000fc60000000000 */
[----:B------:R-:W2:Y:S01]  /*b760*/  LDL.LU R133, [R1+0x4c0] ;  /* 0x0004c00001857983 */ /* 0x000ea20000300800 */
[----:B------:R-:W-:-:S03]  /*b770*/  FADD R148, R149, R148 ;  /* 0x0000009495947221 */ /* 0x000fc60000000000 */
[----:B------:R0:W-:Y:S01]  /*b780*/  STL [R1+0x23c], R134 ;  /* 0x00023c8601007387 */ /* 0x0001e20000100800 */
[----:B------:R-:W-:-:S01]  /*b790*/  FADD R146, R147, R146 ;  /* 0x0000009293927221 */ /* 0x000fc20000000000 */
[----:B------:R-:W-:Y:S02]  /*b7a0*/  FADD R144, R145, R144 ;  /* 0x0000009091907221 */ /* 0x000fe40000000000 */
[----:B0-----:R-:W2:Y:S01]  /*b7b0*/  LDL.LU R134, [R1+0x4bc] ;  /* 0x0004bc0001867983 */ /* 0x001ea20000300800 */
[----:B------:R-:W-:-:S03]  /*b7c0*/  FADD R143, R24, R143 ;  /* 0x0000008f188f7221 */ /* 0x000fc60000000000 */
[----:B------:R-:W2:Y:S01]  /*b7d0*/  LDL.LU R135, [R1+0x4b8] ;  /* 0x0004b80001877983 */ /* 0x000ea20000300800 */
[----:B------:R-:W-:-:S03]  /*b7e0*/  FADD R142, R25, R142 ;  /* 0x0000008e198e7221 */ /* 0x000fc60000000000 */
[----:B------:R0:W-:Y:S01]  /*b7f0*/  STL [R1+0x240], R136 ;  /* 0x0002408801007387 */ /* 0x0001e20000100800 */
[----:B------:R-:W-:-:S01]  /*b800*/  FADD R141, R26, R141 ;  /* 0x0000008d1a8d7221 */ /* 0x000fc20000000000 */
[----:B------:R-:W-:Y:S01]  /*b810*/  FADD R140, R27, R140 ;  /* 0x0000008c1b8c7221 */ /* 0x000fe20000000000 */
[----:B------:R-:W-:-:S01]  /*b820*/  FADD R139, R28, R139 ;  /* 0x0000008b1c8b7221 */ /* 0x000fc20000000000 */
[----:B0-----:R-:W2:Y:S01]  /*b830*/  LDL.LU R136, [R1+0x4b4] ;  /* 0x0004b40001887983 */ /* 0x001ea20000300800 */
[----:B------:R-:W-:-:S03]  /*b840*/  FADD R138, R29, R138 ;  /* 0x0000008a1d8a7221 */ /* 0x000fc60000000000 */
[----:B------:R0:W-:Y:S01]  /*b850*/  STL [R1+0x244], R150 ;  /* 0x0002449601007387 */ /* 0x0001e20000100800 */
[----:B------:R-:W-:-:S03]  /*b860*/  FADD R137, R30, R137 ;  /* 0x000000891e897221 */ /* 0x000fc60000000000 */
[----:B------:R1:W-:Y:S01]  /*b870*/  STL [R1+0x248], R148 ;  /* 0x0002489401007387 */ /* 0x0003e20000100800 */
[----:B------:R-:W-:-:S03]  /*b880*/  FADD R2, R31, R2 ;  /* 0x000000021f027221 */ /* 0x000fc60000000000 */
[----:B------:R1:W-:Y:S01]  /*b890*/  STL [R1+0x24c], R146 ;  /* 0x00024c9201007387 */ /* 0x0003e20000100800 */
[----:B------:R-:W-:-:S03]  /*b8a0*/  FADD R0, R32, R0 ;  /* 0x0000000020007221 */ /* 0x000fc60000000000 */
[----:B------:R1:W-:Y:S04]  /*b8b0*/  STL [R1+0x250], R144 ;  /* 0x0002509001007387 */ /* 0x0003e80000100800 */
[----:B------:R1:W-:Y:S04]  /*b8c0*/  STL [R1+0x254], R143 ;  /* 0x0002548f01007387 */ /* 0x0003e80000100800 */
[----:B------:R1:W-:Y:S04]  /*b8d0*/  STL [R1+0x258], R142 ;  /* 0x0002588e01007387 */ /* 0x0003e80000100800 */
[----:B------:R1:W-:Y:S04]  /*b8e0*/  STL [R1+0x25c], R141 ;  /* 0x00025c8d01007387 */ /* 0x0003e80000100800 */
[----:B------:R1:W-:Y:S04]  /*b8f0*/  STL [R1+0x260], R140 ;  /* 0x0002608c01007387 */ /* 0x0003e80000100800 */
[----:B------:R1:W-:Y:S04]  /*b900*/  STL [R1+0x264], R139 ;  /* 0x0002648b01007387 */ /* 0x0003e80000100800 */
[----:B------:R1:W-:Y:S04]  /*b910*/  STL [R1+0x268], R138 ;  /* 0x0002688a01007387 */ /* 0x0003e80000100800 */
[----:B------:R-:W3:Y:S04]  /*b920*/  LDL.LU R151, [R1+0x278] ;  /* 0x0002780001977983 */ /* 0x000ee80000300800 */
[----:B------:R1:W-:Y:S04]  /*b930*/  STL [R1+0x26c], R137 ;  /* 0x00026c8901007387 */ /* 0x0003e80000100800 */
[----:B0-----:R-:W4:Y:S04]  /*b940*/  LDL.LU R150, [R1+0x27c] ;  /* 0x00027c0001967983 */ /* 0x001f280000300800 */
[----:B------:R0:W-:Y:S04]  /*b950*/  STL [R1+0x270], R2 ;  /* 0x0002700201007387 */ /* 0x0001e80000100800 */
[----:B------:R-:W2:Y:S04]  /*b960*/  LDL.LU R149, [R1+0x280] ;  /* 0x0002800001957983 */ /* 0x000ea80000300800 */
[----:B------:R0:W-:Y:S04]  /*b970*/  STL [R1+0x274], R0 ;  /* 0x0002740001007387 */ /* 0x0001e80000100800 */
[----:B-1----:R-:W2:Y:S04]  /*b980*/  LDL.LU R148, [R1+0x284] ;  /* 0x0002840001947983 */ /* 0x002ea80000300800 */
        /* <DEDUP_REMOVED lines=13> */
[----:B---3--:R-:W-:-:S05]  /*ba60*/  FADD R151, R33, R151 ;  /* 0x0000009721977221 */ /* 0x008fca0000000000 */
[----:B------:R0:W-:Y:S01]  /*ba70*/  STL [R1+0x278], R151 ;  /* 0x0002789701007387 */ /* 0x0001e20000100800 */
[----:B----4-:R-:W-:-:S05]  /*ba80*/  FADD R150, R34, R150 ;  /* 0x0000009622967221 */ /* 0x010fca0000000000 */
[----:B------:R1:W-:Y:S01]  /*ba90*/  STL [R1+0x27c], R150 ;  /* 0x00027c9601007387 */ /* 0x0003e20000100800 */
[----:B--2---:R-:W-:-:S05]  /*baa0*/  FADD R149, R35, R149 ;  /* 0x0000009523957221 */ /* 0x004fca0000000000 */
[----:B------:R2:W-:Y:S01]  /*bab0*/  STL [R1+0x280], R149 ;  /* 0x0002809501007387 */ /* 0x0005e20000100800 */
[----:B------:R-:W-:-:S01]  /*bac0*/  FADD R148, R36, R148 ;  /* 0x0000009424947221 */ /* 0x000fc20000000000 */
[----:B------:R-:W-:-:S04]  /*bad0*/  FADD R147, R37, R147 ;  /* 0x0000009325937221 */ /* 0x000fc80000000000 */
[----:B------:R3:W-:Y:S01]  /*bae0*/  STL [R1+0x284], R148 ;  /* 0x0002849401007387 */ /* 0x0007e20000100800 */
[----:B------:R-:W-:-:S03]  /*baf0*/  FADD R146, R38, R146 ;  /* 0x0000009226927221 */ /* 0x000fc60000000000 */
        /* <DEDUP_REMOVED lines=20> */
[----:B0-----:R-:W4:Y:S01]  /*bc40*/  LDL.LU R151, [R1+0x2bc] ;  /* 0x0002bc0001977983 */ /* 0x001f220000300800 */
[----:B------:R-:W-:-:S03]  /*bc50*/  FADD R0, R49, R0 ;  /* 0x0000000031007221 */ /* 0x000fc60000000000 */
[----:B------:R0:W-:Y:S04]  /*bc60*/  STL [R1+0x2b0], R137 ;  /* 0x0002b08901007387 */ /* 0x0001e80000100800 */
[----:B-1----:R-:W4:Y:S04]  /*bc70*/  LDL.LU R150, [R1+0x2c0] ;  /* 0x0002c00001967983 */ /* 0x002f280000300800 */
[----:B------:R1:W-:Y:S04]  /*bc80*/  STL [R1+0x2b4], R2 ;  /* 0x0002b40201007387 */ /* 0x0003e80000100800 */
[----:B--2---:R-:W2:Y:S04]  /*bc90*/  LDL.LU R149, [R1+0x2c4] ;  /* 0x0002c40001957983 */ /* 0x004ea80000300800 */
[----:B------:R1:W-:Y:S04]  /*bca0*/  STL [R1+0x2b8], R0 ;  /* 0x0002b80001007387 */ /* 0x0003e80000100800 */
[----:B---3--:R-:W3:Y:S04]  /*bcb0*/  LDL.LU R148, [R1+0x2c8] ;  /* 0x0002c80001947983 */ /* 0x008ee80000300800 */
[----:B----4-:R-:W4:Y:S04]  /*bcc0*/  LDL.LU R147, [R1+0x2cc] ;  /* 0x0002cc0001937983 */ /* 0x010f280000300800 */
[----:B------:R-:W4:Y:S04]  /*bcd0*/  LDL.LU R146, [R1+0x2d0] ;  /* 0x0002d00001927983 */ /* 0x000f280000300800 */
        /* <DEDUP_REMOVED lines=8> */
[----:B0-----:R-:W4:Y:S04]  /*bd60*/  LDL.LU R137, [R1+0x2f4] ;  /* 0x0002f40001897983 */ /* 0x001f280000300800 */
[----:B-1----:R-:W4:Y:S04]  /*bd70*/  LDL.LU R2, [R1+0x2f8] ;  /* 0x0002f80001027983 */ /* 0x002f280000300800 */
[----:B------:R-:W4:Y:S01]  /*bd80*/  LDL.LU R0, [R1+0x2fc] ;  /* 0x0002fc0001007983 */ /* 0x000f220000300800 */
[----:B------:R-:W-:-:S01]  /*bd90*/  FADD R151, R50, R151 ;  /* 0x0000009732977221 */ /* 0x000fc20000000000 */
[----:B------:R-:W-:-:S04]  /*bda0*/  FADD R150, R51, R150 ;  /* 0x0000009633967221 */ /* 0x000fc80000000000 */
[----:B------:R0:W-:Y:S01]  /*bdb0*/  STL [R1+0x2bc], R151 ;  /* 0x0002bc9701007387 */ /* 0x0001e20000100800 */
[----:B--2---:R-:W-:-:S03]  /*bdc0*/  FADD R149, R52, R149 ;  /* 0x0000009534957221 */ /* 0x004fc60000000000 */
[----:B------:R1:W-:Y:S01]  /*bdd0*/  STL [R1+0x2c0], R150 ;  /* 0x0002c09601007387 */ /* 0x0003e20000100800 */
[----:B---3--:R-:W-:-:S03]  /*bde0*/  FADD R148, R53, R148 ;  /* 0x0000009435947221 */ /* 0x008fc60000000000 */
[----:B------:R2:W-:Y:S01]  /*bdf0*/  STL [R1+0x2c4], R149 ;  /* 0x0002c49501007387 */ /* 0x0005e20000100800 */
[----:B----4-:R-:W-:-:S03]  /*be00*/  FADD R147, R54, R147 ;  /* 0x0000009336937221 */ /* 0x010fc60000000000 */
        /* <DEDUP_REMOVED lines=198> */
[----:B------:R-:W-:Y:S01]  /*ca70*/  STL [R1+0x3cc], R151 ;  /* 0x0003cc9701007387 */ /* 0x000fe20000100800 */
[----:B--2---:R-:W-:-:S03]  /*ca80*/  FADD R149, R120, R149 ;  /* 0x0000009578957221 */ /* 0x004fc60000000000 */
[----:B------:R-:W-:Y:S01]  /*ca90*/  STL [R1+0x3d0], R150 ;  /* 0x0003d09601007387 */ /* 0x000fe20000100800 */
[----:B---3--:R-:W-:-:S03]  /*caa0*/  FADD R148, R121, R148 ;  /* 0x0000009479947221 */ /* 0x008fc60000000000 */
[----:B------:R-:W-:Y:S01]  /*cab0*/  STL [R1+0x3d4], R149 ;  /* 0x0003d49501007387 */ /* 0x000fe20000100800 */
[----:B----4-:R-:W-:-:S03]  /*cac0*/  FADD R147, R122, R147 ;  /* 0x000000937a937221 */ /* 0x010fc60000000000 */
[----:B------:R-:W-:Y:S01]  /*cad0*/  STL [R1+0x3d8], R148 ;  /* 0x0003d89401007387 */ /* 0x000fe20000100800 */
[----:B------:R-:W-:-:S03]  /*cae0*/  FADD R146, R123, R146 ;  /* 0x000000927b927221 */ /* 0x000fc60000000000 */
        /* <DEDUP_REMOVED lines=18> */
[----:B------:R-:W-:Y:S04]  /*cc10*/  STL [R1+0x400], R138 ;  /* 0x0004008a01007387 */ /* 0x000fe80000100800 */
[----:B------:R0:W-:Y:S04]  /*cc20*/  STL [R1+0x404], R137 ;  /* 0x0004048901007387 */ /* 0x0001e80000100800 */
[----:B0-----:R-:W2:Y:S01]  /*cc30*/  LDL.LU R137, [R1+0x410] ;  /* 0x0004100001897983 */ /* 0x001ea20000300800 */
[----:B------:R-:W-:-:S01]  /*cc40*/  FADD R2, R133, R2 ;  /* 0x0000000285027221 */ /* 0x000fc20000000000 */
[----:B------:R-:W-:-:S02]  /*cc50*/  FADD R0, R134, R0 ;  /* 0x0000000086007221 */ /* 0x000fc40000000000 */
[----:B------:R-:W3:Y:S04]  /*cc60*/  LDL.LU R138, [R1+0x414] ;  /* 0x00041400018a7983 */ /* 0x000ee80000300800 */
[----:B------:R-:W-:Y:S04]  /*cc70*/  STL [R1+0x408], R2 ;  /* 0x0004080201007387 */ /* 0x000fe80000100800 */
[----:B------:R-:W4:Y:S04]  /*cc80*/  LDL.LU R139, [R1+0x418] ;  /* 0x00041800018b7983 */ /* 0x000f280000300800 */
[----:B------:R0:W-:Y:S04]  /*cc90*/  STL [R1+0x40c], R0 ;  /* 0x00040c0001007387 */ /* 0x0001e80000100800 */
        /* <DEDUP_REMOVED lines=13> */
[----:B------:R-:W4:Y:S01]  /*cd70*/  LDL.LU R2, [R1+0x450] ;  /* 0x0004500001027983 */ /* 0x000f220000300800 */
[----:B--2---:R-:W-:-:S05]  /*cd80*/  FADD R137, R135, R137 ;  /* 0x0000008987897221 */ /* 0x004fca0000000000 */
[----:B------:R0:W-:Y:S04]  /*cd90*/  STL [R1+0x410], R137 ;  /* 0x0004108901007387 */ /* 0x0001e80000100800 */
[----:B0-----:R-:W4:Y:S01]  /*cda0*/  LDL.LU R137, [R1+0x4b0] ;  /* 0x0004b00001897983 */ /* 0x001f220000300800 */
[----:B---3--:R-:W-:-:S05]  /*cdb0*/  FADD R138, R136, R138 ;  /* 0x0000008a888a7221 */ /* 0x008fca0000000000 */
[----:B------:R0:W-:Y:S04]  /*cdc0*/  STL [R1+0x414], R138 ;  /* 0x0004148a01007387 */ /* 0x0001e80000100800 */
[----:B0-----:R-:W2:Y:S01]  /*cdd0*/  LDL.LU R138, [R1+0x4ac] ;  /* 0x0004ac00018a7983 */ /* 0x001ea20000300800 */
[----:B----4-:R-:W-:-:S05]  /*cde0*/  FADD R139, R137, R139 ;  /* 0x0000008b898b7221 */ /* 0x010fca0000000000 */
[----:B------:R0:W-:Y:S04]  /*cdf0*/  STL [R1+0x418], R139 ;  /* 0x0004188b01007387 */ /* 0x0001e80000100800 */
[----:B0-----:R-:W3:Y:S01]  /*ce00*/  LDL.LU R139, [R1+0x4a8] ;  /* 0x0004a800018b7983 */ /* 0x001ee20000300800 */
[----:B--2---:R-:W-:-:S05]  /*ce10*/  FADD R140, R138, R140 ;  /* 0x0000008c8a8c7221 */ /* 0x004fca0000000000 */
[----:B------:R0:W-:Y:S04]  /*ce20*/  STL [R1+0x41c], R140 ;  /* 0x00041c8c01007387 */ /* 0x0001e80000100800 */
[----:B0-----:R-:W2:Y:S01]  /*ce30*/  LDL.LU R140, [R1+0x4a4] ;  /* 0x0004a400018c7983 */ /* 0x001ea20000300800 */
[----:B---3--:R-:W-:-:S05]  /*ce40*/  FADD R141, R139, R141 ;  /* 0x0000008d8b8d7221 */ /* 0x008fca0000000000 */
        /* <DEDUP_REMOVED lines=34> */
[----:B0-----:R0:W5:Y:S01]  /*d070*/  LDL.LU R0, [R1+0x474] ;  /* 0x0004740001007983 */ /* 0x0011620000300800 */
[----:B------:R-:W-:Y:S01]  /*d080*/  UMOV UR6, URZ ;  /* 0x0000003f00067c82 */ /* 0x000fe20008000000 */
[----:B---3--:R-:W-:-:S05]  /*d090*/  FADD R2, R2, R151 ;  /* 0x0000009702027221 */ /* 0x008fca0000000000 */
[----:B------:R0:W-:Y:S02]  /*d0a0*/  STL [R1+0x450], R2 ;  /* 0x0004500201007387 */ /* 0x0001e40000100800 */
.L_x_28:
[----:B------:R-:W-:Y:S05]  /*d0b0*/  @!P1 BRA `(.L_x_29) ;  /* 0x0000000000049947 */ /* 0x000fea0003800000 */
[----:B------:R-:W-:Y:S01]  /*d0c0*/  BPT.TRAP 0x1 ;  /* 0x000000040000795c */ /* 0x000fe20000300000 */
.L_x_29:
[----:B0-----:R-:W2:Y:S04]  /*d0d0*/  LDL R2, [R1+0x454] ;  /* 0x0004540001027983 */ /* 0x001ea80000100800 */
[----:B-----5:R0:W-:Y:S04]  /*d0e0*/  STL [R1+0x474], R0 ;  /* 0x0004740001007387 */ /* 0x0201e80000100800 */
[----:B0-----:R-:W3:Y:S01]  /*d0f0*/  LDL R0, [R1+0x458] ;  /* 0x0004580001007983 */ /* 0x001ee20000100800 */
[----:B--2---:R-:W-:Y:S01]  /*d100*/  ISETP.NE.AND P0, PT, R2, RZ, PT ;  /* 0x000000ff0200720c */ /* 0x004fe20003f05270 */
[----:B------:R-:W-:-:S12]  /*d110*/  IMAD.U32 R2, RZ, RZ, UR25 ;  /* 0x00000019ff027e24 */ /* 0x000fd8000f8e00ff */
[----:B------:R-:W-:-:S05]  /*d120*/  @P0 LEA R2, R2, UR11, 0x3 ;  /* 0x0000000b02020c11 */ /* 0x000fca000f8e18ff */
[----:B------:R-:W-:-:S05]  /*d130*/  @P0 VIADD R2, R2, 0x38 ;  /* 0x0000003802020836 */ /* 0x000fca0000000000 */
[----:B---3--:R-:W-:Y:S02]  /*d140*/  @P0 PRMT R2, R0, 0x654, R2 ;  /* 0x0000065400020816 */ /* 0x008fe40000000002 */
[----:B------:R0:W5:Y:S01]  /*d150*/  LDL.LU R0, [R1+0x474] ;  /* 0x0004740001007983 */ /* 0x0001620000300800 */
[----:B------:R-:W-:Y:S01]  /*d160*/  UISETP.GT.U32.AND UP0, UPT, UR13, 0x1, UPT ;  /* 0x000000010d00788c */ /* 0x000fe2000bf04070 */
[----:B------:R0:W-:Y:S05]  /*d170*/  @P0 SYNCS.ARRIVE.TRANS64.RED.A1T0 RZ, [R2+URZ], RZ ;  /* 0x000000ff02ff09a7 */ /* 0x0001ea000810043f */
[----:B------:R-:W-:-:S13]  /*d180*/  PLOP3.LUT P0, PT, PT, PT, UP0, 0x80, 0x0 ;  /* 0x000000000000781c */ /* 0x000fda0003f0f008 */
[----:B0-----:R-:W-:Y:S05]  /*d190*/  @P0 BRA `(.L_x_30) ;  /* 0x0000000000040947 */ /* 0x001fea0003800000 */
[----:B------:R-:W-:Y:S01]  /*d1a0*/  BPT.TRAP 0x1 ;  /* 0x000000040000795c */ /* 0x000fe20000300000 */
.L_x_30:
[----:B------:R-:W-:Y:S02]  /*d1b0*/  UISETP.GT.AND UP2, UPT, UR24, 0x1, UPT ;  /* 0x000000011800788c */ /* 0x000fe4000bf44270 */
[----:B------:R-:W-:Y:S02]  /*d1c0*/  UIADD3 UR23, UR23, 0x1, URZ ;  /* 0x0000000117177890 */ /* 0x000fe4000fffe03f */
[----:B------:R-:W-:Y:S02]  /*d1d0*/  UIADD3 UR25, UR25, 0x1, URZ ;  /* 0x0000000119197890 */ /* 0x000fe4000fffe03f */
[----:B------:R-:W-:Y:S01]  /*d1e0*/  PLOP3.LUT P0, PT, PT, PT, UP2, 0x80, 0x0 ;  /* 0x000000000000781c */ /* 0x000fe20003f0f028 */
[----:B------:R-:W-:Y:S02]  /*d1f0*/  UISETP.NE.AND UP0, UPT, UR23, 0x7, UPT ;  /* 0x000000071700788c */ /* 0x000fe4000bf05270 */
[----:B------:R-:W-:Y:S02]  /*d200*/  UISETP.NE.AND UP1, UPT, UR25, 0x7, UPT ;  /* 0x000000071900788c */ /* 0x000fe4000bf25270 */
[----:B------:R-:W-:-:S02]  /*d210*/  USEL UR8, URZ, 0x1, UP0 ;  /* 0x000000013f087887 */ /* 0x000fc40008000000 */
[----:B------:R-:W-:Y:S02]  /*d220*/  UIADD3 UR24, UR24, -0x1, URZ ;  /* 0xffffffff18187890 */ /* 0x000fe4000fffe03f */
[----:B------:R-:W-:Y:S02]  /*d230*/  USEL UR23, UR23, URZ, UP0 ;  /* 0x0000003f17177287 */ /* 0x000fe40008000000 */
[----:B-----5:R-:W-:Y:S01]  /*d240*/  LOP3.LUT R0, R0, UR8, RZ, 0x3c, !PT ;  /* 0x0000000800007c12 */ /* 0x020fe2000f8e3cff */
[----:B------:R-:W-:Y:S01]  /*d250*/  USEL UR25, UR25, URZ, UP1 ;  /* 0x0000003f19197287 */ /* 0x000fe20008800000 */
[----:B------:R-:W-:Y:S01]  /*d260*/  UMOV UR8, 0x1 ;  /* 0x0000000100087882 */ /* 0x000fe20000000000 */
[----:B------:R-:W-:Y:S10]  /*d270*/  @P0 BRA `(.L_x_31) ;  /* 0xffffff9c00a40947 */ /* 0x000ff4000383ffff */
.L_x_23:
[----:B------:R-:W-:-:S04]  /*d280*/  UISETP.NE.AND UP0, UPT, UR6, URZ, UPT ;  /* 0x0000003f0600728c */ /* 0x000fc8000bf05270 */
[----:B------:R-:W-:-:S06]  /*d290*/  USEL UR6, URZ, 0x1, !UP0 ;  /* 0x000000013f067887 */ /* 0x000fcc000c000000 */
[----:B------:R-:W-:-:S13]  /*d2a0*/  ISETP.NE.AND P0, PT, RZ, UR6, PT ;  /* 0x00000006ff007c0c */ /* 0x000fda000bf05270 */
[----:B------:R-:W-:Y:S05]  /*d2b0*/  @!P0 BRA `(.L_x_32) ;  /* 0x0000003800108947 */ /* 0x000fea0003800000 */
[----:B------:R0:W-:Y:S04]  /*d2c0*/  STL [R1+0x624], R43 ;  /* 0x0006242b01007387 */ /* 0x0001e80000100800 */
[----:B0-----:R-:W2:Y:S04]  /*d2d0*/  LDL.LU R43, [R1] ;  /* 0x00000000012b7983 */ /* 0x001ea80000300800 */
[----:B------:R0:W-:Y:S04]  /*d2e0*/  STL [R1+0x620], R44 ;  /* 0x0006202c01007387 */ /* 0x0001e80000100800 */
[----:B0-----:R-:W3:Y:S04]  /*d2f0*/  LDL.LU R44, [R1+0x4] ;  /* 0x00000400012c7983 */ /* 0x001ee80000300800 */
[----:B------:R0:W-:Y:S04]  /*d300*/  STL [R1+0x61c], R45 ;  /* 0x00061c2d01007387 */ /* 0x0001e80000100800 */
[----:B0-----:R-:W4:Y:S04]  /*d310*/  LDL.LU R45, [R1+0x8] ;  /* 0x00000800012d7983 */ /* 0x001f280000300800 */
[----:B------:R0:W-:Y:S04]  /*d320*/  STL [R1+0x618], R46 ;  /* 0x0006182e01007387 */ /* 0x0001e80000100800 */
[----:B0-----:R-:W5:Y:S04]  /*d330*/  LDL.LU R46, [R1+0xc] ;  /* 0x00000c00012e7983 */ /* 0x001f680000300800 */
        /* <DEDUP_REMOVED lines=138> */
[----:B------:R-:W5:Y:S04]  /*dbe0*/  LDL.LU R0, [R1+0x1b0] ;  /* 0x0001b00001007983 */ /* 0x000f680000300800 */
[----:B------:R-:W5:Y:S04]  /*dbf0*/  LDL.LU R2, [R1+0x204] ;  /* 0x0002040001027983 */ /* 0x000f680000300800 */
        /* <DEDUP_REMOVED lines=67> */
[----:B0-----:R-:W5:Y:S01]  /*e030*/  LDL.LU R149, [R1+0x12c] ;  /* 0x00012c0001957983 */ /* 0x001f620000300800 */
[----:B--2---:R-:W-:-:S03]  /*e040*/  FADD R3, R43, R3 ;  /* 0x000000032b037221 */ /* 0x004fc60000000000 */
[----:B------:R0:W-:Y:S01]  /*e050*/  STL [R1+0x478], R150 ;  /* 0x0004789601007387 */ /* 0x0001e20000100800 */
[----:B---3--:R-:W-:Y:S01]  /*e060*/  FADD R4, R44, R4 ;  /* 0x000000042c047221 */ /* 0x008fe20000000000 */
[----:B----4-:R-:W-:Y:S01]  /*e070*/  FADD R5, R45, R5 ;  /* 0x000000052d057221 */ /* 0x010fe20000000000 */
[----:B-----5:R-:W-:Y:S01]  /*e080*/  FADD R6, R46, R6 ;  /* 0x000000062e067221 */ /* 0x020fe20000000000 */
[----:B------:R-:W-:Y:S01]  /*e090*/  FADD R7, R47, R7 ;  /* 0x000000072f077221 */ /* 0x000fe20000000000 */
[----:B0-----:R-:W2:Y:S04]  /*e0a0*/  LDL.LU R150, [R1+0x128] ;  /* 0x0001280001967983 */ /* 0x001ea80000300800 */
[----:B------:R0:W-:Y:S01]  /*e0b0*/  STL [R1+0x474], R151 ;  /* 0x0004749701007387 */ /* 0x0001e20000100800 */
[----:B------:R-:W-:Y:S01]  /*e0c0*/  FADD R8, R48, R8 ;  /* 0x0000000830087221 */ /* 0x000fe20000000000 */
[----:B------:R-:W-:Y:S01]  /*e0d0*/  FADD R9, R49, R9 ;  /* 0x0000000931097221 */ /* 0x000fe20000000000 */
[----:B------:R-:W-:Y:S01]  /*e0e0*/  FADD R10, R50, R10 ;  /* 0x0000000a320a7221 */ /* 0x000fe20000000000 */
[----:B0-----:R-:W3:Y:S04]  /*e0f0*/  LDL.LU R151, [R1+0x124] ;  /* 0x0001240001977983 */ /* 0x001ee80000300800 */
[----:B------:R-:W4:Y:S04]  /*e100*/  LDL.LU R43, [R1+0x624] ;  /* 0x00062400012b7983 */ /* 0x000f280000300800 */
[----:B------:R-:W5:Y:S04]  /*e110*/  LDL.LU R44, [R1+0x620] ;  /* 0x00062000012c7983 */ /* 0x000f680000300800 */
[----:B------:R-:W4:Y:S04]  /*e120*/  LDL.LU R45, [R1+0x61c] ;  /* 0x00061c00012d7983 */ /* 0x000f280000300800 */
[----:B------:R-:W5:Y:S01]  /*e130*/  LDL.LU R46, [R1+0x618] ;  /* 0x00061800012e7983 */ /* 0x000f620000300800 */
[----:B------:R-:W-:-:S03]  /*e140*/  FADD R11, R51, R11 ;  /* 0x0000000b330b7221 */ /* 0x000fc60000000000 */
[----:B------:R-:W4:Y:S01]  /*e150*/  LDL.LU R47, [R1+0x614] ;  /* 0x00061400012f7983 */ /* 0x000f220000300800 */
[----:B------:R-:W-:-:S03]  /*e160*/  FADD R12, R52, R12 ;  /* 0x0000000c340c7221 */ /* 0x000fc60000000000 */
        /* <DEDUP_REMOVED lines=132> */
[----:B------:R-:W5:Y:S04]  /*e9b0*/  LDL.LU R114, [R1+0x508] ;  /* 0x0005080001727983 */ /* 0x000f680000300800 */
[----:B------:R-:W5:Y:S01]  /*e9c0*/  LDL.LU R115, [R1+0x504] ;  /* 0x0005040001737983 */ /* 0x000f620000300800 */
[----:B------:R-:W-:Y:S01]  /*e9d0*/  FADD R206, R149, R206 ;  /* 0x000000ce95ce7221 */ /* 0x000fe20000000000 */
[----:B------:R-:W-:Y:S01]  /*e9e0*/  FADD R237, R118, R237 ;  /* 0x000000ed76ed7221 */ /* 0x000fe20000000000 */
[----:B------:R-:W-:Y:S01]  /*e9f0*/  FADD R236, R119, R236 ;  /* 0x000000ec77ec7221 */ /* 0x000fe20000000000 */
[----:B------:R0:W-:Y:S01]  /*ea00*/  STL [R1+0x200], R116 ;  /* 0x0002007401007387 */ /* 0x0001e20000100800 */
[----:B------:R-:W-:Y:S01]  /*ea10*/  FADD R235, R120, R235 ;  /* 0x000000eb78eb7221 */ /* 0x000fe20000000000 */
        /* <DEDUP_REMOVED lines=8> */
[----:B0-----:R-:W4:Y:S01]  /*eaa0*/  LDL.LU R116, [R1+0x1b4] ;  /* 0x0001b40001747983 */ /* 0x001f220000300800 */
[----:B------:R-:W-:Y:S01]  /*eab0*/  FADD R226, R129, R226 ;  /* 0x000000e281e27221 */ /* 0x000fe20000000000 */
[----:B------:R-:W-:Y:S01]  /*eac0*/  FADD R225, R130, R225 ;  /* 0x000000e182e17221 */ /* 0x000fe20000000000 */
[----:B------:R-:W-:Y:S01]  /*ead0*/  FADD R224, R131, R224 ;  /* 0x000000e083e07221 */ /* 0x000fe20000000000 */
[----:B------:R-:W4:Y:S01]  /*eae0*/  LDL.LU R148, [R1+0x208] ;  /* 0x0002080001947983 */ /* 0x000f220000300800 */
[----:B------:R-:W-:Y:S01]  /*eaf0*/  FADD R223, R132, R223 ;  /* 0x000000df84df7221 */ /* 0x000fe20000000000 */
[----:B------:R-:W-:Y:S01]  /*eb00*/  FADD R216, R139, R216 ;  /* 0x000000d88bd87221 */ /* 0x000fe20000000000 */
[----:B------:R-:W-:Y:S01]  /*eb10*/  FADD R222, R133, R222 ;  /* 0x000000de85de7221 */ /* 0x000fe20000000000 */
        /* <DEDUP_REMOVED lines=8> */
[----:B------:R-:W5:Y:S01]  /*eba0*/  LDL.LU R149, [R1+0x20c] ;  /* 0x00020c0001957983 */ /* 0x000f620000300800 */
[----:B------:R-:W-:Y:S01]  /*ebb0*/  FADD R212, R143, R212 ;  /* 0x000000d48fd47221 */ /* 0x000fe20000000000 */
[----:B------:R-:W-:Y:S01]  /*ebc0*/  FADD R218, R137, R218 ;  /* 0x000000da89da7221 */ /* 0x000fe20000000000 */
[----:B------:R-:W-:Y:S01]  /*ebd0*/  FADD R211, R144, R211 ;  /* 0x000000d390d37221 */ /* 0x000fe20000000000 */
[----:B------:R-:W5:Y:S01]  /*ebe0*/  LDL.LU R118, [R1+0x1bc] ;  /* 0x0001bc0001767983 */ /* 0x000f620000300800 */
[----:B------:R-:W-:Y:S01]  /*ebf0*/  FADD R217, R138, R217 ;  /* 0x000000d98ad97221 */ /* 0x000fe20000000000 */
[----:B------:R-:W-:Y:S01]  /*ec00*/  FADD R210, R145, R210 ;  /* 0x000000d291d27221 */ /* 0x000fe20000000000 */
[----:B---3--:R-:W-:Y:S01]  /*ec10*/  FADD R204, R151, R204 ;  /* 0x000000cc97cc7221 */ /* 0x008fe20000000000 */
[----:B------:R-:W3:Y:S01]  /*ec20*/  LDL.LU R0, [R1+0x210] ;  /* 0x0002100001007983 */ /* 0x000ee20000300800 */
[----:B------:R-:W-:Y:S01]  /*ec30*/  FADD R209, R146, R209 ;  /* 0x000000d192d17221 */ /* 0x000fe20000000000 */
[----:B--2---:R-:W-:Y:S01]  /*ec40*/  FADD R205, R150, R205 ;  /* 0x000000cd96cd7221 */ /* 0x004fe20000000000 */
[----:B------:R-:W-:Y:S01]  /*ec50*/  FADD R208, R147, R208 ;  /* 0x000000d093d07221 */ /* 0x000fe20000000000 */
[----:B------:R-:W2:Y:S04]  /*ec60*/  LDL.LU R119, [R1+0x1c0] ;  /* 0x0001c00001777983 */ /* 0x000ea80000300800 */
[----:B0-----:R-:W2:Y:S04]  /*ec70*/  LDL.LU R2, [R1+0x214] ;  /* 0x0002140001027983 */ /* 0x001ea80000300800 */
        /* <DEDUP_REMOVED lines=29> */
[----:B------:R-:W2:Y:S01]  /*ee50*/  LDL.LU R147, [R1+0x250] ;  /* 0x0002500001937983 */ /* 0x000ea20000300800 */
[----:B----4-:R-:W-:-:S03]  /*ee60*/  FADD R148, R116, R148 ;  /* 0x0000009474947221 */ /* 0x010fc60000000000 */
[----:B------:R-:W4:Y:S04]  /*ee70*/  LDL.LU R116, [R1+0x500] ;  /* 0x0005000001747983 */ /* 0x000f280000300800 */
[----:B------:R0:W-:Y:S01]  /*ee80*/  STL [R1+0x208], R148 ;  /* 0x0002089401007387 */ /* 0x0001e20000100800 */
[----:B-----5:R-:W-:-:S03]  /*ee90*/  FADD R149, R117, R149 ;  /* 0x0000009575957221 */ /* 0x020fc60000000000 */
[----:B0-----:R-:W5:Y:S04]  /*eea0*/  LDL.LU R148, [R1+0x254] ;  /* 0x0002540001947983 */ /* 0x001f680000300800 */
[----:B------:R-:W4:Y:S04]  /*eeb0*/  LDL.LU R117, [R1+0x4fc] ;  /* 0x0004fc0001757983 */ /* 0x000f280000300800 */
[----:B------:R0:W-:Y:S04]  /*eec0*/  STL [R1+0x20c], R149 ;  /* 0x00020c9501007387 */ /* 0x0001e80000100800 */
[----:B0-----:R-:W4:Y:S01]  /*eed0*/  LDL.LU R149, [R1+0x258] ;  /* 0x0002580001957983 */ /* 0x001f220000300800 */
[----:B---3--:R-:W-:Y:S01]  /*eee0*/  FADD R0, R118, R0 ;  /* 0x0000000076007221 */ /* 0x008fe20000000000 */
[----:B--2---:R-:W-:-:S02]  /*eef0*/  FADD R2, R119, R2 ;  /* 0x0000000277027221 */ /* 0x004fc40000000000 */
[----:B------:R-:W2:Y:S01]  /*ef00*/  LDL.LU R118, [R1+0x4f8] ;  /* 0x0004f80001767983 */ /* 0x000ea20000300800 */
[----:B------:R-:W-:-:S03]  /*ef10*/  FADD R121, R120, R121 ;  /* 0x0000007978797221 */ /* 0x000fc60000000000 */
[----:B------:R0:W-:Y:S01]  /*ef20*/  STL [R1+0x210], R0 ;  /* 0x0002100001007387 */ /* 0x0001e20000100800 */
[----:B------:R-:W-:-:S03]  /*ef30*/  FADD R123, R122, R123 ;  /* 0x0000007b7a7b7221 */ /* 0x000fc60000000000 */
[----:B0-----:R-:W3:Y:S04]  /*ef40*/  LDL.LU R0, [R1+0x25c] ;  /* 0x00025c0001007983 */ /* 0x001ee80000300800 */
[----:B------:R-:W2:Y:S04]  /*ef50*/  LDL.LU R119, [R1+0x4f4] ;  /* 0x0004f40001777983 */ /* 0x000ea80000300800 */
[----:B------:R0:W-:Y:S01]  /*ef60*/  STL [R1+0x214], R2 ;  /* 0x0002140201007387 */ /* 0x0001e20000100800 */
[----:B------:R-:W-:Y:S01]  /*ef70*/  FADD R125, R124, R125 ;  /* 0x0000007d7c7d7221 */ /* 0x000fe20000000000 */
[----:B------:R-:W-:-:S02]  /*ef80*/  FADD R127, R126, R127 ;  /* 0x0000007f7e7f7221 */ /* 0x000fc40000000000 */
[----:B0-----:R-:W2:Y:S04]  /*ef90*/  LDL.LU R2, [R1+0x260] ;  /* 0x0002600001027983 */ /* 0x001ea80000300800 */
[----:B------:R-:W2:Y:S04]  /*efa0*/  LDL.LU R120, [R1+0x4f0] ;  /* 0x0004f00001787983 */ /* 0x000ea80000300800 */
[----:B------:R0:W-:Y:S01]  /*efb0*/  STL [R1+0x218], R121 ;  /* 0x0002187901007387 */ /* 0x0001e20000100800 */
[----:B------:R-:W-:-:S03]  /*efc0*/  FADD R129, R128, R129 ;  /* 0x0000008180817221 */ /* 0x000fc60000000000 */
        /* <DEDUP_REMOVED lines=42> */
[----:B------:R0:W-:Y:S04]  /*f270*/  STL [R1+0x244], R144 ;  /* 0x0002449001007387 */ /* 0x0001e80000100800 */
[----:B0-----:R-:W2:Y:S04]  /*f280*/  LDL.LU R144, [R1+0x278] ;  /* 0x0002780001907983 */ /* 0x001ea80000300800 */
[----:B------:R-:W2:Y:S04]  /*f290*/  LDL.LU R138, [R1+0x4a8] ;  /* 0x0004a800018a7983 */ /* 0x000ea80000300800 */
[----:B------:R0:W-:Y:S04]  /*f2a0*/  STL [R1+0x248], R145 ;  /* 0x0002489101007387 */ /* 0x0001e80000100800 */
[----:B0-----:R-:W2:Y:S04]  /*f2b0*/  LDL.LU R145, [R1+0x27c] ;  /* 0x00027c0001917983 */ /* 0x001ea80000300800 */
[----:B------:R0:W-:Y:S01]  /*f2c0*/  STL [R1+0x24c], R146 ;  /* 0x00024c9201007387 */ /* 0x0001e20000100800 */
[----:B-----5:R-:W-:-:S03]  /*f2d0*/  FADD R148, R24, R148 ;  /* 0x0000009418947221 */ /* 0x020fc60000000000 */
[----:B0-----:R-:W5:Y:S04]  /*f2e0*/  LDL.LU R146, [R1+0x280] ;  /* 0x0002800001927983 */ /* 0x001f680000300800 */
[----:B------:R0:W-:Y:S04]  /*f2f0*/  STL [R1+0x250], R147 ;  /* 0x0002509301007387 */ /* 0x0001e80000100800 */
[----:B0-----:R-:W5:Y:S01]  /*f300*/  LDL.LU R147, [R1+0x284] ;  /* 0x0002840001937983 */ /* 0x001f620000300800 */
[----:B----4-:R-:W-:-:S03]  /*f310*/  FADD R149, R25, R149 ;  /* 0x0000009519957221 */ /* 0x010fc60000000000 */
[----:B------:R0:W-:Y:S04]  /*f320*/  STL [R1+0x254], R148 ;  /* 0x0002549401007387 */ /* 0x0001e80000100800 */
[----:B0-----:R-:W4:Y:S04]  /*f330*/  LDL.LU R148, [R1+0x288] ;  /* 0x0002880001947983 */ /* 0x001f280000300800 */
[----:B------:R0:W-:Y:S04]  /*f340*/  STL [R1+0x258], R149 ;  /* 0x0002589501007387 */ /* 0x0001e80000100800 */
[----:B0-----:R-:W4:Y:S04]  /*f350*/  LDL.LU R149, [R1+0x28c] ;  /* 0x00028c0001957983 */ /* 0x001f280000300800 */
[----:B------:R-:W4:Y:S01]  /*f360*/  LDL.LU R150, [R1+0x290] ;  /* 0x0002900001967983 */ /* 0x000f220000300800 */
[----:B---3--:R-:W-:-:S03]  /*f370*/  FADD R0, R26, R0 ;  /* 0x000000001a007221 */ /* 0x008fc60000000000 */
[----:B------:R-:W3:Y:S01]  /*f380*/  LDL.LU R151, [R1+0x294] ;  /* 0x0002940001977983 */ /* 0x000ee20000300800 */
[----:B--2---:R-:W-:-:S03]  /*f390*/  FADD R2, R27, R2 ;  /* 0x000000021b027221 */ /* 0x004fc60000000000 */
[----:B------:R0:W-:Y:S04]  /*f3a0*/  STL [R1+0x25c], R0 ;  /* 0x00025c0001007387 */ /* 0x0001e80000100800 */
[----:B------:R-:W2:Y:S04]  /*f3b0*/  LDL.LU R27, [R1+0x2c8] ;  /* 0x0002c800011b7983 */ /* 0x000ea80000300800 */
[----:B------:R-:W2:Y:S04]  /*f3c0*/  LDL.LU R26, [R1+0x2cc] ;  /* 0x0002cc00011a7983 */ /* 0x000ea80000300800 */
[----:B------:R1:W-:Y:S04]  /*f3d0*/  STL [R1+0x260], R2 ;  /* 0x0002600201007387 */ /* 0x0003e80000100800 */
[----:B------:R-:W2:Y:S04]  /*f3e0*/  LDL.LU R25, [R1+0x2d0] ;  /* 0x0002d00001197983 */ /* 0x000ea80000300800 */
[----:B------:R-:W2:Y:S04]  /*f3f0*/  LDL.LU R24, [R1+0x2d4] ;  /* 0x0002d40001187983 */ /* 0x000ea80000300800 */
[----:B0-----:R-:W2:Y:S04]  /*f400*/  LDL.LU R0, [R1+0x2d8] ;  /* 0x0002d80001007983 */ /* 0x001ea80000300800 */
[----:B-1----:R-:W2:Y:S01]  /*f410*/  LDL.LU R2, [R1+0x2dc] ;  /* 0x0002dc0001027983 */ /* 0x002ea20000300800 */
[----:B------:R-:W-:-:S05]  /*f420*/  FADD R139, R28, R139 ;  /* 0x0000008b1c8b7221 */ /* 0x000fca0000000000 */
[----:B------:R0:W-:Y:S04]  /*f430*/  STL [R1+0x264], R139 ;  /* 0x0002648b01007387 */ /* 0x0001e80000100800 */
[----:B0-----:R-:W2:Y:S01]  /*f440*/  LDL.LU R139, [R1+0x4a4] ;  /* 0x0004a400018b7983 */ /* 0x001ea20000300800 */
[----:B------:R-:W-:-:S03]  /*f450*/  FADD R140, R29, R140 ;  /* 0x0000008c1d8c7221 */ /* 0x000fc60000000000 */
[----:B------:R-:W2:Y:S04]  /*f460*/  LDL.LU R28, [R1+0x2c4] ;  /* 0x0002c400011c7983 */ /* 0x000ea80000300800 */
        /* <DEDUP_REMOVED lines=20> */
[----:B------:R0:W-:Y:S01]  /*f5b0*/  STL [R1+0x27c], R145 ;  /* 0x00027c9101007387 */ /* 0x0001e20000100800 */
[----:B-----5:R-:W-:-:S03]  /*f5c0*/  FADD R146, R35, R146 ;  /* 0x0000009223927221 */ /* 0x020fc60000000000 */
[----:B0-----:R-:W5:Y:S04]  /*f5d0*/  LDL.LU R145, [R1+0x48c] ;  /* 0x00048c0001917983 */ /* 0x001f680000300800 */
[----:B------:R-:W5:Y:S04]  /*f5e0*/  LDL.LU R34, [R1+0x2ac] ;  /* 0x0002ac0001227983 */ /* 0x000f680000300800 */
[----:B------:R0:W-:Y:S01]  /*f5f0*/  STL [R1+0x280], R146 ;  /* 0x0002809201007387 */ /* 0x0001e20000100800 */
[----:B------:R-:W-:-:S03]  /*f600*/  FADD R147, R36, R147 ;  /* 0x0000009324937221 */ /* 0x000fc60000000000 */
[----:B0-----:R-:W5:Y:S04]  /*f610*/  LDL.LU R146, [R1+0x488] ;  /* 0x0004880001927983 */ /* 0x001f680000300800 */
[----:B------:R-:W5:Y:S01]  /*f620*/  LDL.LU R35, [R1+0x2a8] ;  /* 0x0002a80001237983 */ /* 0x000f620000300800 */
[----:B----4-:R-:W-:-:S03]  /*f630*/  FADD R148, R37, R148 ;  /* 0x0000009425947221 */ /* 0x010fc60000000000 */
[----:B------:R0:W-:Y:S04]  /*f640*/  STL [R1+0x284], R147 ;  /* 0x0002849301007387 */ /* 0x0001e80000100800 */
[----:B0-----:R-:W4:Y:S01]  /*f650*/  LDL.LU R147, [R1+0x484] ;  /* 0x0004840001937983 */ /* 0x001f220000300800 */
[----:B------:R-:W-:-:S03]  /*f660*/  FADD R149, R38, R149 ;  /* 0x0000009526957221 */ /* 0x000fc60000000000 */
[----:B------:R-:W4:Y:S01]  /*f670*/  LDL.LU R36, [R1+0x2a4] ;  /* 0x0002a40001247983 */ /* 0x000f220000300800 */
[----:B------:R-:W-:-:S03]  /*f680*/  FADD R150, R39, R150 ;  /* 0x0000009627967221 */ /* 0x000fc60000000000 */
[----:B------:R0:W-:Y:S04]  /*f690*/  STL [R1+0x288], R148 ;  /* 0x0002889401007387 */ /* 0x0001e80000100800 */
[----:B0-----:R-:W4:Y:S04]  /*f6a0*/  LDL.LU R148, [R1+0x480] ;  /* 0x0004800001947983 */ /* 0x001f280000300800 */
[----:B------:R-:W4:Y:S04]  /*f6b0*/  LDL.LU R37, [R1+0x2a0] ;  /* 0x0002a00001257983 */ /* 0x000f280000300800 */
[----:B------:R0:W-:Y:S04]  /*f6c0*/  STL [R1+0x28c], R149 ;  /* 0x00028c9501007387 */ /* 0x0001e80000100800 */
[----:B0-----:R-:W4:Y:S04]  /*f6d0*/  LDL.LU R149, [R1+0x47c] ;  /* 0x00047c0001957983 */ /* 0x001f280000300800 */
[----:B------:R-:W4:Y:S04]  /*f6e0*/  LDL.LU R38, [R1+0x29c] ;  /* 0x00029c0001267983 */ /* 0x000f280000300800 */
[----:B------:R0:W-:Y:S04]  /*f6f0*/  STL [R1+0x290], R150 ;  /* 0x0002909601007387 */ /* 0x0001e80000100800 */
[----:B0-----:R-:W4:Y:S04]  /*f700*/  LDL.LU R150, [R1+0x478] ;  /* 0x0004780001967983 */ /* 0x001f280000300800 */
[----:B------:R-:W4:Y:S01]  /*f710*/  LDL.LU R39, [R1+0x298] ;  /* 0x0002980001277983 */ /* 0x000f220000300800 */
[----:B---3--:R-:W-:-:S05]  /*f720*/  FADD R151, R40, R151 ;  /* 0x0000009728977221 */ /* 0x008fca0000000000 */
[----:B------:R0:W-:Y:S01]  /*f730*/  STL [R1+0x294], R151 ;  /* 0x0002949701007387 */ /* 0x0001e20000100800 */
[----:B--2---:R-:W-:-:S03]  /*f740*/  FADD R27, R53, R27 ;  /* 0x0000001b351b7221 */ /* 0x004fc60000000000 */
[----:B0-----:R-:W2:Y:S01]  /*f750*/  LDL.LU R151, [R1+0x474] ;  /* 0x0004740001977983 */ /* 0x001ea20000300800 */
        /* <DEDUP_REMOVED lines=11> */
[----:B-----5:R-:W-:Y:S01]  /*f810*/  FADD R34, R46, R34 ;  /* 0x000000222e227221 */ /* 0x020fe20000000000 */
[----:B------:R-:W-:Y:S01]  /*f820*/  FADD R35, R45, R35 ;  /* 0x000000232d237221 */ /* 0x000fe20000000000 */
[----:B----4-:R-:W-:Y:S01]  /*f830*/  FADD R36, R44, R36 ;  /* 0x000000242c247221 */ /* 0x010fe20000000000 */
[----:B------:R-:W-:Y:S01]  /*f840*/  FADD R37, R43, R37 ;  /* 0x000000252b257221 */ /* 0x000fe20000000000 */
[----:B------:R-:W-:Y:S01]  /*f850*/  FADD R38, R42, R38 ;  /* 0x000000262a267221 */ /* 0x000fe20000000000 */
[----:B------:R-:W-:-:S05]  /*f860*/  FADD R39, R41, R39 ;  /* 0x0000002729277221 */ /* 0x000fca0000000000 */
[----:B------:R0:W-:Y:S04]  /*f870*/  STL [R1+0x298], R39 ;  /* 0x0002982701007387 */ /* 0x0001e80000100800 */
        /* <DEDUP_REMOVED lines=14> */
[----:B------:R-:W2:Y:S04]  /*f960*/  LDL.LU R52, [R1+0x2e0] ;  /* 0x0002e00001347983 */ /* 0x000ea80000300800 */
[----:B------:R2:W-:Y:S04]  /*f970*/  STL [R1+0x2d4], R24 ;  /* 0x0002d41801007387 */ /* 0x0005e80000100800 */
[----:B------:R-:W2:Y:S04]  /*f980*/  LDL.LU R51, [R1+0x2e4] ;  /* 0x0002e40001337983 */ /* 0x000ea80000300800 */
[----:B------:R2:W-:Y:S04]  /*f990*/  STL [R1+0x2d8], R0 ;  /* 0x0002d80001007387 */ /* 0x0005e80000100800 */
        /* <DEDUP_REMOVED lines=13> */
[----:B-1----:R-:W2:Y:S04]  /*fa70*/  LDL.LU R38, [R1+0x318] ;  /* 0x0003180001267983 */ /* 0x002ea80000300800 */
[----:B---3--:R-:W3:Y:S04]  /*fa80*/  LDL.LU R37, [R1+0x31c] ;  /* 0x00031c0001257983 */ /* 0x008ee80000300800 */
[----:B----4-:R-:W4:Y:S04]  /*fa90*/  LDL.LU R36, [R1+0x320] ;  /* 0x0003200001247983 */ /* 0x010f280000300800 */
[----:B-----5:R-:W5:Y:S04]  /*faa0*/  LDL.LU R35, [R1+0x324] ;  /* 0x0003240001237983 */ /* 0x020f680000300800 */
[----:B--2---:R-:W2:Y:S04]  /*fab0*/  LDL.LU R34, [R1+0x328] ;  /* 0x0003280001227983 */ /* 0x004ea80000300800 */
        /* <DEDUP_REMOVED lines=12> */
[----:B------:R-:W-:Y:S01]  /*fb80*/  FADD R52, R59, R52 ;  /* 0x000000343b347221 */ /* 0x000fe20000000000 */
        /* <DEDUP_REMOVED lines=28> */
[----:B---3--:R-:W-:-:S03]  /*fd50*/  FADD R37, R74, R37 ;  /* 0x000000254a257221 */ /* 0x008fc60000000000 */
[----:B------:R3:W-:Y:S01]  /*fd60*/  STL [R1+0x318], R38 ;  /* 0x0003182601007387 */ /* 0x0007e20000100800 */
[----:B----4-:R-:W-:-:S03]  /*fd70*/  FADD R36, R75, R36 ;  /* 0x000000244b247221 */ /* 0x010fc60000000000 */
[----:B------:R4:W-:Y:S01]  /*fd80*/  STL [R1+0x31c], R37 ;  /* 0x00031c2501007387 */ /* 0x0009e20000100800 */
[----:B-----5:R-:W-:-:S03]  /*fd90*/  FADD R35, R76, R35 ;  /* 0x000000234c237221 */ /* 0x020fc60000000000 */
[----:B------:R5:W-:Y:S01]  /*fda0*/  STL [R1+0x320], R36 ;  /* 0x0003202401007387 */ /* 0x000be20000100800 */
[----:B--2---:R-:W-:-:S03]  /*fdb0*/  FADD R34, R77, R34 ;  /* 0x000000224d227221 */ /* 0x004fc60000000000 */
        /* <DEDUP_REMOVED lines=22> */
[----:B0-----:R-:W2:Y:S01]  /*ff20*/  LDL.LU R52, [R1+0x35c] ;  /* 0x00035c0001347983 */ /* 0x001ea20000300800 */
[----:B------:R-:W-:-:S03]  /*ff30*/  FADD R2, R89, R2 ;  /* 0x0000000259027221 */ /* 0x000fc60000000000 */
[----:B------:R0:W-:Y:S04]  /*ff40*/  STL [R1+0x350], R24 ;  /* 0x0003501801007387 */ /* 0x0001e80000100800 */
[----:B-1----:R-:W2:Y:S04]  /*ff50*/  LDL.LU R51, [R1+0x360] ;  /* 0x0003600001337983 */ /* 0x002ea80000300800 */
        /* <DEDUP_REMOVED lines=181> */
[----:B------:R-:W-:Y:S01]  /*10ab0*/  FADD R0, R150, R0 ;  /* 0x0000000096007221 */ /* 0x000fe20000000000 */
[----:B------:R-:W-:-:S05]  /*10ac0*/  FADD R2, R2, R151 ;  /* 0x0000009702027221 */ /* 0x000fca0000000000 */
[----:B------:R0:W-:Y:S04]  /*10ad0*/  STL [R1+0x450], R2 ;  /* 0x0004500201007387 */ /* 0x0001e80000100800 */
[----:B------:R0:W-:Y:S04]  /*10ae0*/  STL [R1+0x448], R24 ;  /* 0x0004481801007387 */ /* 0x0001e80000100800 */
[----:B------:R0:W-:Y:S02]  /*10af0*/  STL [R1+0x44c], R0 ;  /* 0x00044c0001007387 */ /* 0x0001e40000100800 */
.L_x_32:
[----:B0-----:R-:W0:Y:S02]  /*10b00*/  LDC R0, c[0x0][0x28c] ;  /* 0x0000a300ff007b82 */ /* 0x001e240000000800 */
[----:B0-----:R-:W-:-:S13]  /*10b10*/  ISETP.GE.AND P0, PT, R0, 0x1, PT ;  /* 0x000000010000780c */ /* 0x001fda0003f06270 */
[----:B------:R-:W-:Y:S05]  /*10b20*/  @!P0 BRA `(.L_x_33) ;  /* 0x00000000006c8947 */ /* 0x000fea0003800000 */
[----:B------:R-:W-:-:S06]  /*10b30*/  UISETP.NE.AND UP0, UPT, UR22, 0x3, UPT ;  /* 0x000000031600788c */ /* 0x000fcc000bf05270 */
[----:B------:R-:W-:-:S13]  /*10b40*/  PLOP3.LUT P0, PT, PT, PT, UP0, 0x80, 0x0 ;  /* 0x000000000000781c */ /* 0x000fda0003f0f008 */
[----:B------:R-:W-:Y:S05]  /*10b50*/  @!P0 BRA `(.L_x_34) ;  /* 0x0000000000048947 */ /* 0x000fea0003800000 */
[----:B------:R-:W-:Y:S01]  /*10b60*/  BPT.TRAP 0x1 ;  /* 0x000000040000795c */ /* 0x000fe20000300000 */
.L_x_34:
[----:B------:R-:W2:Y:S01]  /*10b70*/  LDL R0, [R1+0x454] ;  /* 0x0004540001007983 */ /* 0x000ea20000100800 */
[----:B------:R-:W-:Y:S01]  /*10b80*/  BSSY B0, `(.L_x_35) ;  /* 0x0000011000007945 */ /* 0x000fe20003800000 */
[----:B--2---:R-:W-:-:S13]  /*10b90*/  ISETP.NE.AND P0, PT, R0, RZ, PT ;  /* 0x000000ff0000720c */ /* 0x004fda0003f05270 */
[----:B------:R-:W-:Y:S05]  /*10ba0*/  @!P0 BRA `(.L_x_36) ;  /* 0x0000000000388947 */ /* 0x000fea0003800000 */
[----:B------:R-:W2:Y:S01]  /*10bb0*/  LDL R2, [R1+0x458] ;  /* 0x0004580001027983 */ /* 0x000ea20000100800 */
[----:B------:R-:W-:-:S04]  /*10bc0*/  UISETP.LT.AND UP0, UPT, UR9, 0x1, UPT ;  /* 0x000000010900788c */ /* 0x000fc8000bf01270 */
[----:B------:R-:W-:-:S04]  /*10bd0*/  USEL UR8, UR9, 0x1, UP0 ;  /* 0x0000000109087887 */ /* 0x000fc80008000000 */
[----:B------:R-:W-:-:S04]  /*10be0*/  UIADD3 UR8, UR5, UR9, -UR8 ;  /* 0x0000000905087290 */ /* 0x000fc8000fffe808 */
[----:B------:R-:W-:-:S04]  /*10bf0*/  UIMAD.WIDE.U32 UR6, UR8, 0x24924925, URZ ;  /* 0x24924925080678a5 */ /* 0x000fc8000f8e003f */
[----:B------:R-:W-:-:S04]  /*10c00*/  UIADD3 UR6, UR8, -UR7, URZ ;  /* 0x8000000708067290 */ /* 0x000fc8000fffe03f */
[----:B------:R-:W-:-:S04]  /*10c10*/  ULEA.HI UR6, UR6, UR7, URZ, 0x1f ;  /* 0x0000000706067291 */ /* 0x000fc8000f8ff83f */
[----:B------:R-:W-:-:S04]  /*10c20*/  USHF.R.U32.HI UR6, URZ, 0x2, UR6 ;  /* 0x000000023f067899 */ /* 0x000fc80008011606 */
[----:B------:R-:W-:-:S04]  /*10c30*/  UIMAD UR6, UR6, -0x7, UR8 ;  /* 0xfffffff9060678a4 */ /* 0x000fc8000f8e0208 */
[----:B------:R-:W-:-:S04]  /*10c40*/  ULEA UR6, UR6, UR11, 0x3 ;  /* 0x0000000b06067291 */ /* 0x000fc8000f8e183f */
[----:B------:R-:W-:-:S06]  /*10c50*/  UIADD3 UR6, UR6, 0x38, URZ ;  /* 0x0000003806067890 */ /* 0x000fcc000fffe03f */
[----:B------:R-:W-:-:S05]  /*10c60*/  IMAD.U32 R0, RZ, RZ, UR6 ;  /* 0x00000006ff007e24 */ /* 0x000fca000f8e00ff */
[----:B--2---:R-:W-:-:S04]  /*10c70*/  PRMT R0, R2, 0x654, R0 ;  /* 0x0000065402007816 */ /* 0x004fc80000000000 */
[----:B------:R0:W-:Y:S03]  /*10c80*/  SYNCS.ARRIVE.TRANS64.RED.A1T0 RZ, [R0+URZ], RZ ;  /* 0x000000ff00ff79a7 */ /* 0x0001e6000810043f */
.L_x_36:
[----:B------:R-:W-:Y:S05]  /*10c90*/  BSYNC B0 ;  /* 0x0000000000007941 */ /* 0x000fea0003800000 */
.L_x_35:
[----:B------:R-:W-:-:S06]  /*10ca0*/  UISETP.GT.U32.AND UP0, UPT, UR13, 0x1, UPT ;  /* 0x000000010d00788c */ /* 0x000fcc000bf04070 */
[----:B------:R-:W-:-:S13]  /*10cb0*/  PLOP3.LUT P0, PT, PT, PT, UP0, 0x80, 0x0 ;  /* 0x000000000000781c */ /* 0x000fda0003f0f008 */
[----:B------:R-:W-:Y:S05]  /*10cc0*/  @P0 BRA `(.L_x_33) ;  /* 0x0000000000040947 */ /* 0x000fea0003800000 */
[----:B------:R-:W-:Y:S01]  /*10cd0*/  BPT.TRAP 0x1 ;  /* 0x000000040000795c */ /* 0x000fe20000300000 */
.L_x_33:
[----:B------:R-:W2:Y:S01]  /*10ce0*/  LDL.LU R27, [R1+0x468] ;  /* 0x00046800011b7983 */ /* 0x000ea20000300800 */
[----:B------:R-:W3:Y:S01]  /*10cf0*/  LDC R24, c[0x0][0x288] ;  /* 0x0000a200ff187b82 */ /* 0x000ee20000000800 */
[----:B------:R-:W4:Y:S01]  /*10d00*/  S2R R26, SR_TID.X ;  /* 0x00000000001a7919 */ /* 0x000f220000002100 */
[----:B------:R-:W-:Y:S01]  /*10d10*/  UIADD3 UR8, UR9, UR5, URZ ;  /* 0x0000000509087290 */ /* 0x000fe2000fffe03f */
[----:B------:R-:W-:Y:S01]  /*10d20*/  ULDC UR6, c[0x0][0x284] ;  /* 0x0000a10000067ab9 */ /* 0x000fe20000000800 */
[----:B------:R-:W0:Y:S02]  /*10d30*/  LDL.LU R25, [R1+0x464] ;  /* 0x0004640001197983 */ /* 0x000e240000300800 */
[----:B------:R-:W-:Y:S01]  /*10d40*/  UISETP.GT.U32.AND UP0, UPT, UR8, 0x6, UPT ;  /* 0x000000060800788c */ /* 0x000fe2000bf04070 */
[----:B------:R-:W-:Y:S01]  /*10d50*/  IMAD.MOV.U32 R40, RZ, RZ, -0x1 ;  /* 0xffffffffff287424 */ /* 0x000fe200078e00ff */
[----:B------:R-:W-:Y:S02]  /*10d60*/  USHF.R.S32.HI UR11, URZ, 0x1f, UR10 ;  /* 0x0000001f3f0b7899 */ /* 0x000fe4000801140a */
[----:B------:R-:W-:-:S02]  /*10d70*/  UISETP.LT.U32.AND UP0, UPT, UR9, 0x7, UP0 ;  /* 0x000000070900788c */ /* 0x000fc40008701070 */
[----:B------:R-:W-:Y:S01]  /*10d80*/  UISETP.GE.U32.AND UP1, UPT, UR9, 0x7, UPT ;  /* 0x000000070900788c */ /* 0x000fe2000bf26070 */
[----:B------:R-:W-:Y:S01]  /*10d90*/  ULDC.64 UR16, c[0x0][0x5d0] ;  /* 0x0001740000107ab9 */ /* 0x000fe20000000a00 */
[----:B------:R-:W-:-:S04]  /*10da0*/  USEL UR12, URZ, 0x1, !UP0 ;  /* 0x000000013f0c7887 */ /* 0x000fc8000c000000 */
[----:B------:R-:W-:Y:S01]  /*10db0*/  ULOP3.LUT UR4, UR4, UR12, URZ, 0x3c, !UPT ;  /* 0x0000000c04047292 */ /* 0x000fe2000f8e3c3f */
[C---:B----4-:R-:W-:Y:S01]  /*10dc0*/  LOP3.LUT R2, R26.reuse, 0x3, RZ, 0xc0, !PT ;  /* 0x000000031a027812 */ /* 0x050fe200078ec0ff */
[----:B------:R-:W-:Y:S01]  /*10dd0*/  IMAD.SHL.U32 R32, R26, 0x2, RZ ;  /* 0x000000021a207824 */ /* 0x000fe200078e00ff */
[----:B------:R-:W-:-:S03]  /*10de0*/  SHF.R.U32.HI R34, RZ, 0x7, R26 ;  /* 0x00000007ff227819 */ /* 0x000fc6000001161a */
[----:B---3--:R-:W-:Y:S01]  /*10df0*/  IMAD R2, R2, -0x2, R24 ;  /* 0xfffffffe02027824 */ /* 0x008fe200078e0218 */
[----:B------:R-:W-:Y:S02]  /*10e00*/  LOP3.LUT R34, R34, 0x1, RZ, 0xc0, !PT ;  /* 0x0000000122227812 */ /* 0x000fe400078ec0ff */
[----:B------:R-:W-:-:S03]  /*10e10*/  LOP3.LUT R32, R32, 0x6, RZ, 0xc0, !PT ;  /* 0x0000000620207812 */ /* 0x000fc600078ec0ff */
[----:B------:R-:W-:Y:S02]  /*10e20*/  IMAD.SHL.U32 R35, R34, 0x40, RZ ;  /* 0x0000004022237824 */ /* 0x000fe400078e00ff */
[----:B--2---:R-:W-:-:S04]  /*10e30*/  IMAD.WIDE R36, R27, 0x100, RZ ;  /* 0x000001001b247825 */ /* 0x004fc800078e02ff */
[----:B0-----:R-:W-:Y:S01]  /*10e40*/  IMAD.SHL.U32 R0, R25, 0x100, RZ ;  /* 0x0000010019007824 */ /* 0x001fe200078e00ff */
[----:B------:R-:W-:-:S04]  /*10e50*/  PRMT R32, R32, 0x6540, R25 ;  /* 0x0000654020207816 */ /* 0x000fc80000000019 */
[----:B------:R-:W-:Y:S01]  /*10e60*/  ISETP.GE.AND P0, PT, R0, R24, PT ;  /* 0x000000180000720c */ /* 0x000fe20003f06270 */
[----:B------:R-:W-:Y:S01]  /*10e70*/  IMAD.IADD R0, R2, 0x1, -R0 ;  /* 0x0000000102007824 */ /* 0x000fe200078e0a00 */
[----:B------:R-:W-:Y:S02]  /*10e80*/  SHF.R.U32.HI R2, RZ, 0x2, R26 ;  /* 0x00000002ff027819 */ /* 0x000fe4000001161a */
[----:B------:R-:W-:Y:S01]  /*10e90*/  LOP3.LUT R24, R26, 0x60, RZ, 0xc0, !PT ;  /* 0x000000601a187812 */ /* 0x000fe200078ec0ff */
[----:B------:R-:W-:Y:S01]  /*10ea0*/  IMAD.U32 R26, RZ, RZ, UR16 ;  /* 0x00000010ff1a7e24 */ /* 0x000fe2000f8e00ff */
[----:B------:R-:W-:Y:S02]  /*10eb0*/  LOP3.LUT R2, R2, 0x7, RZ, 0xc0, !PT ;  /* 0x0000000702027812 */ /* 0x000fe400078ec0ff */
[----:B------:R-:W-:Y:S02]  /*10ec0*/  SHF.R.U32.HI R24, RZ, 0x1, R24 ;  /* 0x00000001ff187819 */ /* 0x000fe40000011618 */
[----:B------:R-:W-:-:S02]  /*10ed0*/  LOP3.LUT R35, R35, 0x40, R2, 0xe2, !PT ;  /* 0x0000004023237812 */ /* 0x000fc400078ee202 */
[----:B------:R-:W-:Y:S02]  /*10ee0*/  IADD3 R2, RZ, -R24, -R2 ;  /* 0x80000018ff027210 */ /* 0x000fe40007ffe802 */
[----:B------:R-:W-:Y:S02]  /*10ef0*/  SHF.R.S32.HI R33, RZ, 0x1f, R32 ;  /* 0x0000001fff217819 */ /* 0x000fe40000011420 */
[----:B------:R-:W-:Y:S01]  /*10f00*/  LOP3.LUT R35, R36, R35, R24, 0xfe, !PT ;  /* 0x0000002324237212 */ /* 0x000fe200078efe18 */
[----:B------:R-:W-:Y:S02]  /*10f10*/  IMAD R34, R34, -0x40, R2 ;  /* 0xffffffc022227824 */ /* 0x000fe400078e0202 */
[----:B------:R-:W-:Y:S02]  /*10f20*/  IMAD.SHL.U32 R2, R27, 0x100, RZ ;  /* 0x000001001b027824 */ /* 0x000fe400078e00ff */
[----:B------:R-:W-:-:S03]  /*10f30*/  IMAD.WIDE.U32 R26, R26, UR10, R32 ;  /* 0x0000000a1a1a7c25 */ /* 0x000fc6000f8e0020 */
[C---:B------:R-:W-:Y:S02]  /*10f40*/  IADD3 R34, -R2.reuse, UR6, R34 ;  /* 0x0000000602227c10 */ /* 0x040fe4000fffe122 */
[----:B------:R-:W-:Y:S01]  /*10f50*/  ISETP.GE.OR P0, PT, R2, UR6, P0 ;  /* 0x0000000602007c0c */ /* 0x000fe20008706670 */
[----:B------:R-:W-:Y:S02]  /*10f60*/  UIMAD.WIDE.U32 UR6, UR8, 0x24924925, URZ ;  /* 0x24924925080678a5 */ /* 0x000fe4000f8e003f */
[----:B------:R-:W-:Y:S02]  /*10f70*/  UIMAD UR6, UR11, UR16, URZ ;  /* 0x000000100b0672a4 */ /* 0x000fe4000f8e023f */
[----:B------:R-:W-:Y:S02]  /*10f80*/  UIADD3 UR5, UR8, -UR7, URZ ;  /* 0x8000000708057290 */ /* 0x000fe4000fffe03f */
[----:B------:R-:W-:Y:S02]  /*10f90*/  UIMAD UR6, UR10, UR17, UR6 ;  /* 0x000000110a0672a4 */ /* 0x000fe4000f8e0206 */
[----:B------:R-:W-:-:S04]  /*10fa0*/  ULEA.HI UR5, UR5, UR7, URZ, 0x1f ;  /* 0x0000000705057291 */ /* 0x000fc8000f8ff83f */
[----:B------:R-:W-:Y:S01]  /*10fb0*/  USHF.R.U32.HI UR5, URZ, 0x2, UR5 ;  /* 0x000000023f057899 */ /* 0x000fe20008011605 */
[----:B------:R-:W-:-:S03]  /*10fc0*/  VIADD R27, R27, UR6 ;  /* 0x000000061b1b7c36 */ /* 0x000fc60008000000 */
[----:B------:R-:W-:Y:S02]  /*10fd0*/  @UP1 ULOP3.LUT UR4, UR4, 0x1, UR5, 0x78, !UPT ;  /* 0x0000000104041892 */ /* 0x000fe4000f8e7805 */
[----:B------:R-:W-:Y:S01]  /*10fe0*/  UIMAD UR5, UR5, -0x7, UR8 ;  /* 0xfffffff9050578a4 */ /* 0x000fe2000f8e0208 */
[----:B------:R-:W-:Y:S11]  /*10ff0*/  @P0 BRA `(.L_x_37) ;  /* 0x0000012400b40947 */ /* 0x000ff60003800000 */
[----:B------:R-:W0:Y:S01]  /*11000*/  LDC.64 R28, c[0x0][0x5c8] ;  /* 0x00017200ff1c7b82 */ /* 0x000e220000000a00 */
[----:B------:R-:W-:Y:S01]  /*11010*/  ULDC.64 UR6, c[0x0][0x5c0] ;  /* 0x0001700000067ab9 */ /* 0x000fe20000000a00 */
[----:B------:R-:W-:Y:S01]  /*11020*/  BSSY B0, `(.L_x_37) ;  /* 0x000126a000007945 */ /* 0x000fe20003800000 */
[-C--:B0-----:R-:W-:Y:S01]  /*11030*/  IMAD R2, R37, R28.reuse, RZ ;  /* 0x0000001c25027224 */ /* 0x081fe200078e02ff */
[----:B------:R-:W-:Y:S01]  /*11040*/  SHF.L.U64.HI R38, R28, 0x3, R29 ;  /* 0x000000031c267819 */ /* 0x000fe2000001021d */
[----:B------:R-:W-:-:S04]  /*11050*/  IMAD.WIDE.U32 R26, R35, R28, R26 ;  /* 0x0000001c231a7225 */ /* 0x000fc800078e001a */
[----:B------:R-:W-:Y:S01]  /*11060*/  IMAD R2, R35, R29, R2 ;  /* 0x0000001d23027224 */ /* 0x000fe200078e0202 */
[C---:B------:R-:W-:Y:S01]  /*11070*/  LEA R30, P2, R28.reuse, R26, 0x7 ;  /* 0x0000001a1c1e7211 */ /* 0x040fe200078438ff */
[----:B------:R-:W-:Y:S01]  /*11080*/  IMAD.SHL.U32 R25, R28, 0x8, RZ ;  /* 0x000000081c197824 */ /* 0x000fe200078e00ff */
[----:B------:R-:W-:Y:S01]  /*11090*/  IADD3 R24, P5, R26, UR6, RZ ;  /* 0x000000061a187c10 */ /* 0x000fe2000ffbe0ff */
[----:B------:R-:W-:-:S03]  /*110a0*/  IMAD.IADD R2, R27, 0x1, R2 ;  /* 0x000000011b027824 */ /* 0x000fc600078e0202 */
[----:B------:R-:W-:Y:S02]  /*110b0*/  IADD3 R26, P0, P1, R26, UR6, R25 ;  /* 0x000000061a1a7c10 */ /* 0x000fe4000f91e019 */
[----:B------:R-:W-:Y:S02]  /*110c0*/  LEA.HI.X R31, R28, R2, R29, 0x7, P2 ;  /* 0x000000021c1f7211 */ /* 0x000fe400010f3c1d */
[----:B------:R-:W-:Y:S02]  /*110d0*/  IADD3 R28, P2, P3, R30, UR6, R25 ;  /* 0x000000061e1c7c10 */ /* 0x000fe4000fb5e019 */
[----:B------:R-:W-:Y:S02]  /*110e0*/  IADD3.X R25, R2, UR7, RZ, P5, !PT ;  /* 0x0000000702197c10 */ /* 0x000fe4000affe4ff */
[----:B------:R-:W-:Y:S02]  /*110f0*/  FSETP.NEU.AND P5, PT, RZ, UR21, PT ;  /* 0x00000015ff007c0b */ /* 0x000fe4000bfad000 */
[----:B------:R-:W-:-:S02]  /*11100*/  IADD3 R30, P6, R30, UR6, RZ ;  /* 0x000000061e1e7c10 */ /* 0x000fc4000ffde0ff */
[C-C-:B------:R-:W-:Y:S02]  /*11110*/  IADD3.X R29, R31.reuse, UR7, R38.reuse, P2, P3 ;  /* 0x000000071f1d7c10 */ /* 0x140fe400097e6426 */
[----:B------:R-:W-:Y:S02]  /*11120*/  IADD3.X R27, R2, UR7, R38, P0, P1 ;  /* 0x00000007021b7c10 */ /* 0x000fe400087e2426 */
[----:B------:R-:W-:-:S05]  /*11130*/  IADD3.X R31, R31, UR7, RZ, P6, !PT ;  /* 0x000000071f1f7c10 */ /* 0x000fca000b7fe4ff */
[----:B------:R-:W-:Y:S05]  /*11140*/  @!P5 BRA `(.L_x_38) ;  /* 0x000000d800f8d947 */ /* 0x000fea0003800000 */
[----:B------:R-:W-:Y:S01]  /*11150*/  ULDC.64 UR6, c[0x0][0x5b8] ;  /* 0x00016e0000067ab9 */ /* 0x000fe20000000a00 */
[----:B------:R-:W-:Y:S01]  /*11160*/  BSSY B1, `(.L_x_39) ;  /* 0x0000013000017945 */ /* 0x000fe20003800000 */
[----:B------:R-:W-:Y:S01]  /*11170*/  IMAD.U32 R2, RZ, RZ, UR6 ;  /* 0x00000006ff027e24 */ /* 0x000fe2000f8e00ff */
[----:B------:R-:W-:-:S03]  /*11180*/  UIMAD UR6, UR11, UR6, URZ ;  /* 0x000000060b0672a4 */ /* 0x000fc6000f8e023f */
[----:B------:R-:W-:Y:S01]  /*11190*/  IMAD.WIDE.U32 R32, R2, UR10, R32 ;  /* 0x0000000a02207c25 */ /* 0x000fe2000f8e0020 */
[----:B------:R-:W-:-:S03]  /*111a0*/  UIMAD UR6, UR10, UR7, UR6 ;  /* 0x000000070a0672a4 */ /* 0x000fc6000f8e0206 */
[----:B------:R-:W-:Y:S01]  /*111b0*/  IMAD.MOV.U32 R38, RZ, RZ, R32 ;  /* 0x000000ffff267224 */ /* 0x000fe200078e0020 */
[----:B------:R-:W-:Y:S02]  /*111c0*/  ULDC.64 UR10, c[0x0][0x5a8] ;  /* 0x00016a00000a7ab9 */ /* 0x000fe40000000a00 */
[----:B------:R-:W-:Y:S01]  /*111d0*/  VIADD R39, R33, UR6 ;  /* 0x0000000621277c36 */ /* 0x000fe20008000000 */
[----:B------:R-:W-:Y:S02]  /*111e0*/  ULDC.64 UR6, c[0x0][0x5b0] ;  /* 0x00016c0000067ab9 */ /* 0x000fe40000000a00 */
[----:B------:R-:W-:Y:S02]  /*111f0*/  IMAD R2, R37, UR6, RZ ;  /* 0x0000000625027c24 */ /* 0x000fe4000f8e02ff */
[----:B------:R-:W-:-:S04]  /*11200*/  IMAD.WIDE.U32 R32, R35, UR6, R38 ;  /* 0x0000000623207c25 */ /* 0x000fc8000f8e0026 */
[----:B------:R-:W-:Y:S01]  /*11210*/  IMAD R2, R35, UR7, R2 ;  /* 0x0000000723027c24 */ /* 0x000fe2000f8e0202 */
[----:B------:R-:W-:-:S04]  /*11220*/  IADD3 R32, P0, R32, UR10, RZ ;  /* 0x0000000a20207c10 */ /* 0x000fc8000ff1e0ff */
[--C-:B------:R-:W-:Y:S02]  /*11230*/  IADD3.X R33, R33, UR11, R2.reuse, P0, !PT ;  /* 0x0000000b21217c10 */ /* 0x100fe400087fe402 */
[----:B------:R-:W-:Y:S02]  /*11240*/  ISETP.GE.AND P0, PT, R34, 0x1, PT ;  /* 0x000000012200780c */ /* 0x000fe40003f06270 */
[----:B------:R-:W-:Y:S02]  /*11250*/  PRMT R2, RZ, 0x7610, R2 ;  /* 0x00007610ff027816 */ /* 0x000fe40000000002 */
[----:B------:R-:W-:-:S13]  /*11260*/  ISETP.LT.OR P1, PT, R0, 0x1, !P0 ;  /* 0x000000010000780c */ /* 0x000fda0004721670 */
[----:B------:R-:W-:Y:S05]  /*11270*/  @P1 BRA `(.L_x_40) ;  /* 0x0000000000041947 */ /* 0x000fea0003800000 */
[----:B------:R0:W5:Y:S02]  /*11280*/  LDG.E.U8 R2, desc[UR14][R32.64] ;  /* 0x0000000e20027981 */ /* 0x000164000c1e1100 */
.L_x_40:
[----:B------:R-:W-:Y:S05]  /*11290*/  BSYNC B1 ;  /* 0x0000000000017941 */ /* 0x000fea0003800000 */
.L_x_39:
[----:B-----5:R-:W-:Y:S01]  /*112a0*/  LOP3.LUT R2, R2, 0xff, RZ, 0xc0, !PT ;  /* 0x000000ff02027812 */ /* 0x020fe200078ec0ff */
[----:B------:R-:W-:Y:S03]  /*112b0*/  BSSY B1, `(.L_x_41) ;  /* 0x000000b000017945 */ /* 0x000fe60003800000 */
[----:B------:R-:W-:-:S05]  /*112c0*/  F2FP.F16.E5M2.UNPACK_B R2, R2 ;  /* 0x00000002ff02723e */ /* 0x000fca00020004ff */
[----:B------:R-:W-:-:S05]  /*112d0*/  HADD2.F32 R2, -RZ, R2.H0_H0 ;  /* 0x20000002ff027230 */ /* 0x000fca0000004100 */
[----:B------:R-:W-:-:S04]  /*112e0*/  FMUL R2, R2, UR21 ;  /* 0x0000001502027c20 */ /* 0x000fc80008400000 */
[--C-:B------:R-:W-:Y:S01]  /*112f0*/  FFMA R3, R3, UR20, R2.reuse ;  /* 0x0000001403037c23 */ /* 0x100fe20008000002 */
[----:B------:R-:W-:-:S04]  /*11300*/  PRMT R2, RZ, 0x7610, R2 ;  /* 0x00007610ff027816 */ /* 0x000fc80000000002 */
[----:B------:R-:W-:-:S05]  /*11310*/  F2FP.SATFINITE.E5M2.F32.PACK_AB_MERGE_C R3, RZ, R3, RZ ;  /* 0x00000003ff03723e */ /* 0x000fca00048060ff */
[----:B------:R2:W-:Y:S01]  /*11320*/  @!P1 STG.E.U8 desc[UR14][R24.64], R3 ;  /* 0x0000000318009986 */ /* 0x0005e2000c10110e */
[----:B------:R-:W-:-:S13]  /*11330*/  ISETP.LT.OR P1, PT, R0, 0x2, !P0 ;  /* 0x000000020000780c */ /* 0x000fda0004721670 */
[----:B--2---:R-:W-:Y:S05]  /*11340*/  @P1 BRA `(.L_x_42) ;  /* 0x0000000000041947 */ /* 0x004fea0003800000 */
[----:B------:R2:W5:Y:S02]  /*11350*/  LDG.E.U8 R2, desc[UR14][R32.64+0x1] ;  /* 0x0000010e20027981 */ /* 0x000564000c1e1100 */
.L_x_42:
[----:B------:R-:W-:Y:S05]  /*11360*/  BSYNC B1 ;  /* 0x0000000000017941 */ /* 0x000fea0003800000 */
.L_x_41:
[----:B-----5:R-:W-:Y:S01]  /*11370*/  LOP3.LUT R2, R2, 0xff, RZ, 0xc0, !PT ;  /* 0x000000ff02027812 */ /* 0x020fe200078ec0ff */
[----:B------:R-:W-:Y:S03]  /*11380*/  BSSY B1, `(.L_x_43) ;  /* 0x0000013000017945 */ /* 0x000fe60003800000 */
[----:B------:R-:W-:-:S05]  /*11390*/  F2FP.F16.E5M2.UNPACK_B R2, R2 ;  /* 0x00000002ff02723e */ /* 0x000fca00020004ff */
[----:B------:R-:W-:-:S05]  /*113a0*/  HADD2.F32 R2, -RZ, R2.H0_H0 ;  /* 0x20000002ff027230 */ /* 0x000fca0000004100 */
[----:B------:R-:W-:-:S04]  /*113b0*/  FMUL R2, R2, UR21 ;  /* 0x0000001502027c20 */ /* 0x000fc80008400000 */
[----:B------:R-:W-:-:S05]  /*113c0*/  FFMA R4, R4, UR20, R2 ;  /* 0x0000001404047c23 */ /* 0x000fca0008000002 */
[----:B------:R-:W-:-:S05]  /*113d0*/  F2FP.SATFINITE.E5M2.F32.PACK_AB_MERGE_C R4, RZ, R4, RZ ;  /* 0x00000004ff04723e */ /* 0x000fca00048060ff */
[----:B------:R3:W-:Y:S01]  /*113e0*/  @!P1 STG.E.U8 desc[UR14][R24.64+0x1], R4 ;  /* 0x0000010418009986 */ /* 0x0007e2000c10110e */
[----:B------:R-:W-:-:S05]  /*113f0*/  IADD3 R2, P1, R35, 0x8, RZ ;  /* 0x0000000823027810 */ /* 0x000fca0007f3e0ff */
[----:B------:R-:W-:-:S04]  /*11400*/  IMAD.X R3, RZ, RZ, R37, P1 ;  /* 0x000000ffff037224 */ /* 0x000fc800008e0625 */
[----:B------:R-:W-:-:S04]  /*11410*/  IMAD R3, R3, UR6, RZ ;  /* 0x0000000603037c24 */ /* 0x000fc8000f8e02ff */
[C---:B---3--:R-:W-:Y:S02]  /*11420*/  IMAD R4, R2.reuse, UR7, R3 ;  /* 0x0000000702047c24 */ /* 0x048fe4000f8e0203 */
[----:B------:R-:W-:-:S03]  /*11430*/  IMAD.WIDE.U32 R2, R2, UR6, R38 ;  /* 0x0000000602027c25 */ /* 0x000fc6000f8e0026 */
[----:B------:R-:W-:-:S04]  /*11440*/  IADD3 R2, P1, R2, UR10, RZ ;  /* 0x0000000a02027c10 */ /* 0x000fc8000ff3e0ff */
[--C-:B------:R-:W-:Y:S02]  /*11450*/  IADD3.X R3, R3, UR11, R4.reuse, P1, !PT ;  /* 0x0000000b03037c10 */ /* 0x100fe40008ffe404 */
[----:B------:R-:W-:Y:S02]  /*11460*/  ISETP.GE.AND P1, PT, R34, 0x9, PT ;  /* 0x000000092200780c */ /* 0x000fe40003f26270 */
[----:B------:R-:W-:Y:S02]  /*11470*/  PRMT R4, RZ, 0x7610, R4 ;  /* 0x00007610ff047816 */ /* 0x000fe40000000004 */
[----:B------:R-:W-:-:S13]  /*11480*/  ISETP.LT.OR P2, PT, R0, 0x1, !P1 ;  /* 0x000000010000780c */ /* 0x000fda0004f41670 */
[----:B------:R-:W-:Y:S05]  /*11490*/  @P2 BRA `(.L_x_44) ;  /* 0x0000000000042947 */ /* 0x000fea0003800000 */
[----:B------:R3:W5:Y:S02]  /*114a0*/  LDG.E.U8 R4, desc[UR14][R2.64] ;  /* 0x0000000e02047981 */ /* 0x000764000c1e1100 */
.L_x_44:
[----:B------:R-:W-:Y:S05]  /*114b0*/  BSYNC B1 ;  /* 0x0000000000017941 */ /* 0x000fea0003800000 */
.L_x_43:
        /* <DEDUP_REMOVED lines=10> */
[----:B----4-:R-:W-:Y:S05]  /*11560*/  @P2 BRA `(.L_x_46) ;  /* 0x0000000000042947 */ /* 0x010fea0003800000 */
[----:B------:R4:W5:Y:S02]  /*11570*/  LDG.E.U8 R4, desc[UR14][R2.64+0x1] ;  /* 0x0000010e02047981 */ /* 0x000964000c1e1100 */
.L_x_46:
[----:B------:R-:W-:Y:S05]  /*11580*/  BSYNC B1 ;  /* 0x0000000000017941 */ /* 0x000fea0003800000 */
.L_x_45:
[----:B-----5:R-:W-:Y:S01]  /*11590*/  LOP3.LUT R4, R4, 0xff, RZ, 0xc0, !PT ;  /* 0x000000ff04047812 */ /* 0x020fe200078ec0ff */
[----:B------:R-:W-:Y:S01]  /*115a0*/  BSSY B1, `(.L_x_47) ;  /* 0x000000b000017945 */ /* 0x000fe20003800000 */
[----:B------:R-:W-:Y:S02]  /*115b0*/  ISETP.LT.OR P3, PT, R0, 0x9, !P0 ;  /* 0x000000090000780c */ /* 0x000fe40004761670 */
[----:B------:R-:W-:-:S05]  /*115c0*/  F2FP.F16.E5M2.UNPACK_B R4, R4 ;  /* 0x00000004ff04723e */ /* 0x000fca00020004ff */
[----:B------:R-:W-:-:S05]  /*115d0*/  HADD2.F32 R4, -RZ, R4.H0_H0 ;  /* 0x20000004ff047230 */ /* 0x000fca0000004100 */
[----:B------:R-:W-:-:S04]  /*115e0*/  FMUL R4, R4, UR21 ;  /* 0x0000001504047c20 */ /* 0x000fc80008400000 */
[--C-:B------:R-:W-:Y:S01]  /*115f0*/  FFMA R6, R6, UR20, R4.reuse ;  /* 0x0000001406067c23 */ /* 0x100fe20008000004 */
[----:B------:R-:W-:-:S04]  /*11600*/  PRMT R4, RZ, 0x7610, R4 ;  /* 0x00007610ff047816 */ /* 0x000fc80000000004 */
[----:B------:R-:W-:-:S05]  /*11610*/  F2FP.SATFINITE.E5M2.F32.PACK_AB_MERGE_C R6, RZ, R6, RZ ;  /* 0x00000006ff06723e */ /* 0x000fca00048060ff */
[----:B------:R0:W-:Y:S01]  /*11620*/  @!P2 STG.E.U8 desc[UR14][R26.64+0x1], R6 ;  /* 0x000001061a00a986 */ /* 0x0001e2000c10110e */
[----:B------:R-:W-:Y:S05]  /*11630*/  @P3 BRA `(.L_x_48) ;  /* 0x0000000000043947 */ /* 0x000fea0003800000 */
[----:B------:R0:W5:Y:S02]  /*11640*/  LDG.E.U8 R4, desc[UR14][R32.64+0x8] ;  /* 0x0000080e20047981 */ /* 0x000164000c1e1100 */
.L_x_48:
[----:B------:R-:W-:Y:S05]  /*11650*/  BSYNC B1 ;  /* 0x0000000000017941 */ /* 0x000fea0003800000 */
.L_x_47:
        /* <DEDUP_REMOVED lines=12> */
.L_x_50:
[----:B------:R-:W-:Y:S05]  /*11720*/  BSYNC B1 ;  /* 0x0000000000017941 */ /* 0x000fea0003800000 */
.L_x_49:
        /* <DEDUP_REMOVED lines=12> */
.L_x_52:
[----:B------:R-:W-:Y:S05]  /*117f0*/  BSYNC B1 ;  /* 0x0000000000017941 */ /* 0x000fea0003800000 */
.L_x_51:
        /* <DEDUP_REMOVED lines=12> */
.L_x_54:
[----:B------:R-:W-:Y:S05]  /*118c0*/  BSYNC B1 ;  /* 0x0000000000017941 */ /* 0x000fea0003800000 */
.L_x_53:
        /* <DEDUP_REMOVED lines=12> */
.L_x_56:
[----:B------:R-:W-:Y:S05]  /*11990*/  BSYNC B1 ;  /* 0x0000000000017941 */ /* 0x000fea0003800000 */
.L_x_55:
        /* <DEDUP_REMOVED lines=12> */
.L_x_58:
[----:B------:R-:W-:Y:S05]  /*11a60*/  BSYNC B1 ;  /* 0x0000000000017941 */ /* 0x000fea0003800000 */
.L_x_57:
        /* <DEDUP_REMOVED lines=12> */
.L_x_60:
[----:B------:R-:W-:Y:S05]  /*11b30*/  BSYNC B1 ;  /* 0x0000000000017941 */ /* 0x000fea0003800000 */
.L_x_59:
        /* <DEDUP_REMOVED lines=12> */
.L_x_62:
[----:B------:R-:W-:Y:S05]  /*11c00*/  BSYNC B1 ;  /* 0x0000000000017941 */ /* 0x000fea0003800000 */
.L_x_61:
        /* <DEDUP_REMOVED lines=12> */
.L_x_64:
[----:B------:R-:W-:Y:S05]  /*11cd0*/  BSYNC B1 ;  /* 0x0000000000017941 */ /* 0x000fea0003800000 */
.L_x_63:
        /* <DEDUP_REMOVED lines=12> */
.L_x_66:
[----:B------:R-:W-:Y:S05]  /*11da0*/  BSYNC B1 ;  /* 0x0000000000017941 */ /* 0x000fea0003800000 */
.L_x_65:
        /* <DEDUP_REMOVED lines=12> */
.L_x_68:
[----:B------:R-:W-:Y:S05]  /*11e70*/  BSYNC B1 ;  /* 0x0000000000017941 */ /* 0x000fea0003800000 */
.L_x_67:
        /* <DEDUP_REMOVED lines=12> */
.L_x_70:
[----:B------:R-:W-:Y:S05]  /*11f40*/  BSYNC B1 ;  /* 0x0000000000017941 */ /* 0x000fea0003800000 */
.L_x_69:
        /* <DEDUP_REMOVED lines=12> */
.L_x_72:
[----:B------:R-:W-:Y:S05]  /*12010*/  BSYNC B1 ;  /* 0x0000000000017941 */ /* 0x000fea0003800000 */
.L_x_71:
        /* <DEDUP_REMOVED lines=12> */
.L_x_74:
[----:B------:R-:W-:Y:S05]  /*120e0*/  BSYNC B1 ;  /* 0x0000000000017941 */ /* 0x000fea0003800000 */
.L_x_73:
        /* <DEDUP_REMOVED lines=12> */
.L_x_76:
[----:B------:R-:W-:Y:S05]  /*121b0*/  BSYNC B1 ;  /* 0x0000000000017941 */ /* 0x000fea0003800000 */
.L_x_75:
        /* <DEDUP_REMOVED lines=12> */
.L_x_78:
[----:B------:R-:W-:Y:S05]  /*12280*/  BSYNC B1 ;  /* 0x0000000000017941 */ /* 0x000fea0003800000 */
.L_x_77:
        /* <DEDUP_REMOVED lines=12> */
.L_x_80:
[----:B------:R-:W-:Y:S05]  /*12350*/  BSYNC B1 ;  /* 0x0000000000017941 */ /* 0x000fea0003800000 */
.L_x_79:
        /* <DEDUP_REMOVED lines=12> */
.L_x_82:
[----:B------:R-:W-:Y:S05]  /*12420*/  BSYNC B1 ;  /* 0x0000000000017941 */ /* 0x000fea0003800000 */
.L_x_81:
        /* <DEDUP_REMOVED lines=12> */
.L_x_84:
[----:B------:R-:W-:Y:S05]  /*124f0*/  BSYNC B1 ;  /* 0x0000000000017941 */ /* 0x000fea0003800000 */
.L_x_83:
        /* <DEDUP_REMOVED lines=12> */
.L_x_86:
[----:B------:R-:W-:Y:S05]  /*125c0*/  BSYNC B1 ;  /* 0x0000000000017941 */ /* 0x000fea0003800000 */
.L_x_85:
        /* <DEDUP_REMOVED lines=12> */
.L_x_88:
[----:B------:R-:W-:Y:S05]  /*12690*/  BSYNC B1 ;  /* 0x0000000000017941 */ /* 0x000fea0003800000 */
.L_x_87:
        /* <DEDUP_REMOVED lines=12> */
.L_x_90:
[----:B------:R-:W-:Y:S05]  /*12760*/  BSYNC B1 ;  /* 0x0000000000017941 */ /* 0x000fea0003800000 */
.L_x_89:
        /* <DEDUP_REMOVED lines=12> */
.L_x_92:
[----:B------:R-:W-:Y:S05]  /*12830*/  BSYNC B1 ;  /* 0x0000000000017941 */ /* 0x000fea0003800000 */
.L_x_91:
        /* <DEDUP_REMOVED lines=12> */
.L_x_94:
[----:B------:R-:W-:Y:S05]  /*12900*/  BSYNC B1 ;  /* 0x0000000000017941 */ /* 0x000fea0003800000 */
.L_x_93:
        /* <DEDUP_REMOVED lines=12> */
.L_x_96:
[----:B------:R-:W-:Y:S05]  /*129d0*/  BSYNC B1 ;  /* 0x0000000000017941 */ /* 0x000fea0003800000 */
.L_x_95:
        /* <DEDUP_REMOVED lines=12> */
.L_x_98:
[----:B------:R-:W-:Y:S05]  /*12aa0*/  BSYNC B1 ;  /* 0x0000000000017941 */ /* 0x000fea0003800000 */
.L_x_97:
        /* <DEDUP_REMOVED lines=12> */
.L_x_100:
[----:B------:R-:W-:Y:S05]  /*12b70*/  BSYNC B1 ;  /* 0x0000000000017941 */ /* 0x000fea0003800000 */
.L_x_99:
        /* <DEDUP_REMOVED lines=12> */
.L_x_102:
[----:B------:R-:W-:Y:S05]  /*12c40*/  BSYNC B1 ;  /* 0x0000000000017941 */ /* 0x000fea0003800000 */
.L_x_101:
        /* <DEDUP_REMOVED lines=12> */
.L_x_104:
[----:B------:R-:W-:Y:S05]  /*12d10*/  BSYNC B1 ;  /* 0x0000000000017941 */ /* 0x000fea0003800000 */
.L_x_103:
        /* <DEDUP_REMOVED lines=12> */
.L_x_106:
[----:B------:R-:W-:Y:S05]  /*12de0*/  BSYNC B1 ;  /* 0x0000000000017941 */ /* 0x000fea0003800000 */
.L_x_105:
        /* <DEDUP_REMOVED lines=12> */
.L_x_108:
[----:B------:R-:W-:Y:S05]  /*12eb0*/  BSYNC B1 ;  /* 0x0000000000017941 */ /* 0x000fea0003800000 */
.L_x_107:
        /* <DEDUP_REMOVED lines=12> */
.L_x_110:
[----:B------:R-:W-:Y:S05]  /*12f80*/  BSYNC B1 ;  /* 0x0000000000017941 */ /* 0x000fea0003800000 */
.L_x_109:
        /* <DEDUP_REMOVED lines=12> */
.L_x_112:
[----:B------:R-:W-:Y:S05]  /*13050*/  BSYNC B1 ;  /* 0x0000000000017941 */ /* 0x000fea0003800000 */
.L_x_111:
        /* <DEDUP_REMOVED lines=12> */
.L_x_114:
[----:B------:R-:W-:Y:S05]  /*13120*/  BSYNC B1 ;  /* 0x0000000000017941 */ /* 0x000fea0003800000 */
.L_x_113:
        /* <DEDUP_REMOVED lines=12> */
.L_x_116:
[----:B------:R-:W-:Y:S05]  /*131f0*/  BSYNC B1 ;  /* 0x0000000000017941 */ /* 0x000fea0003800000 */
.L_x_115:
        /* <DEDUP_REMOVED lines=12> */
.L_x_118:
[----:B------:R-:W-:Y:S05]  /*132c0*/  BSYNC B1 ;  /* 0x0000000000017941 */ /* 0x000fea0003800000 */
.L_x_117:
        /* <DEDUP_REMOVED lines=12> */
.L_x_120:
[----:B------:R-:W-:Y:S05]  /*13390*/  BSYNC B1 ;  /* 0x0000000000017941 */ /* 0x000fea0003800000 */
.L_x_119:
        /* <DEDUP_REMOVED lines=12> */
.L_x_122:
[----:B------:R-:W-:Y:S05]  /*13460*/  BSYNC B1 ;  /* 0x0000000000017941 */ /* 0x000fea0003800000 */
.L_x_121:
        /* <DEDUP_REMOVED lines=12> */
.L_x_124:
[----:B------:R-:W-:Y:S05]  /*13530*/  BSYNC B1 ;  /* 0x0000000000017941 */ /* 0x000fea0003800000 */
.L_x_123:
[----:B-----5:R-:W-:Y:S01]  /*13540*/  LOP3.LUT R4, R4, 0xff, RZ, 0xc0, !PT ;  /* 0x000000ff04047812 */ /* 0x020fe200078ec0ff */
[----:B------:R-:W-:Y:S01]  /*13550*/  BSSY B1, `(.L_x_125) ;  /* 0x000000b000017945 */ /* 0x000fe20003800000 */
[----:B------:R-:W-:Y:S02]  /*13560*/  ISETP.LT.OR P2, PT, R0, 0x52, !P1 ;  /* 0x000000520000780c */ /* 0x000fe40004f41670 */
[----:B------:R-:W-:-:S05]  /*13570*/  F2FP.F16.E5M2.UNPACK_B R4, R4 ;  /* 0x00000004ff04723e */ /* 0x000fca00020004ff */
[----:B------:R-:W-:-:S05]  /*13580*/  HADD2.F32 R4, -RZ, R4.H0_H0 ;  /* 0x20000004ff047230 */ /* 0x000fca0000004100 */
[----:B------:R-:W-:-:S04]  /*13590*/  FMUL R4, R4, UR21 ;  /* 0x0000001504047c20 */ /* 0x000fc80008400000 */
[----:B------:R-:W-:-:S05]  /*135a0*/  FFMA R4, R173, UR20, R4 ;  /* 0x00000014ad047c23 */ /* 0x000fca0008000004 */
[----:B------:R-:W-:Y:S02]  /*135b0*/  F2FP.SATFINITE.E5M2.F32.PACK_AB_MERGE_C R5, RZ, R4, RZ ;  /* 0x00000004ff05723e */ /* 0x000fe400048060ff */
[----:B------:R-:W-:-:S03]  /*135c0*/  PRMT R4, RZ, 0x7610, R4 ;  /* 0x00007610ff047816 */ /* 0x000fc60000000004 */
[----:B------:R0:W-:Y:S01]  /*135d0*/  @!P3 STG.E.U8 desc[UR14][R26.64+0x50], R5 ;  /* 0x000050051a00b986 */ /* 0x0001e2000c10110e */
[----:B------:R-:W-:Y:S05]  /*135e0*/  @P2 BRA `(.L_x_126) ;  /* 0x0000000000042947 */ /* 0x000fea0003800000 */
[----:B------:R0:W5:Y:S02]  /*135f0*/  LDG.E.U8 R4, desc[UR14][R2.64+0x51] ;  /* 0x0000510e02047981 */ /* 0x000164000c1e1100 */
.L_x_126:
[----:B------:R-:W-:Y:S05]  /*13600*/  BSYNC B1 ;  /* 0x0000000000017941 */ /* 0x000fea0003800000 */
.L_x_125:
[----:B-----5:R-:W-:Y:S01]  /*13610*/  LOP3.LUT R4, R4, 0xff, RZ, 0xc0, !PT ;  /* 0x000000ff04047812 */ /* 0x020fe200078ec0ff */
[----:B------:R-:W-:Y:S01]  /*13620*/  BSSY B1, `(.L_x_127) ;  /* 0x000000b000017945 */ /* 0x000fe20003800000 */
[----:B------:R-:W-:Y:S02]  /*13630*/  ISETP.LT.OR P3, PT, R0, 0x59, !P0 ;  /* 0x000000590000780c */ /* 0x000fe40004761670 */
[----:B------:R-:W-:-:S05]  /*13640*/  F2FP.F16.E5M2.UNPACK_B R4, R4 ;  /* 0x00000004ff04723e */ /* 0x000fca00020004ff */
[----:B------:R-:W-:-:S05]  /*13650*/  HADD2.F32 R4, -RZ, R4.H0_H0 ;  /* 0x20000004ff047230 */ /* 0x000fca0000004100 */
[----:B------:R-:W-:-:S04]  /*13660*/  FMUL R4, R4, UR21 ;  /* 0x0000001504047c20 */ /* 0x000fc80008400000 */
[----:B------:R-:W-:-:S05]  /*13670*/  FFMA R4, R174, UR20, R4 ;  /* 0x00000014ae047c23 */ /* 0x000fca0008000004 */
[----:B0-----:R-:W-:Y:S02]  /*13680*/  F2FP.SATFINITE.E5M2.F32.PACK_AB_MERGE_C R5, RZ, R4, RZ ;  /* 0x00000004ff05723e */ /* 0x001fe400048060ff */
[----:B------:R-:W-:-:S03]  /*13690*/  PRMT R4, RZ, 0x7610, R4 ;  /* 0x00007610ff047816 */ /* 0x000fc60000000004 */
[----:B------:R0:W-:Y:S01]  /*136a0*/  @!P2 STG.E.U8 desc[UR14][R26.64+0x51], R5 ;  /* 0x000051051a00a986 */ /* 0x0001e2000c10110e */
[----:B------:R-:W-:Y:S05]  /*136b0*/  @P3 BRA `(.L_x_128) ;  /* 0x0000000000043947 */ /* 0x000fea0003800000 */
[----:B------:R0:W5:Y:S02]  /*136c0*/  LDG.E.U8 R4, desc[UR14][R32.64+0x58] ;  /* 0x0000580e20047981 */ /* 0x000164000c1e1100 */
.L_x_128:
[----:B------:R-:W-:Y:S05]  /*136d0*/  BSYNC B1 ;  /* 0x0000000000017941 */ /* 0x000fea0003800000 */
.L_x_127:
        /* <DEDUP_REMOVED lines=12> */
.L_x_130:
[----:B------:R-:W-:Y:S05]  /*137a0*/  BSYNC B1 ;  /* 0x0000000000017941 */ /* 0x000fea0003800000 */
.L_x_129:
[----:B-----5:R-:W-:Y:S01]  /*137b0*/  LOP3.LUT R4, R4, 0xff, RZ, 0xc0, !PT ;  /* 0x000000ff04047812 */ /* 0x020fe200078ec0ff */
[----:B------:R-:W-:Y:S01]  /*137c0*/  BSSY B1, `(.L_x_131) ;  /* 0x000000b000017945 */ /* 0x000fe20003800000 */
[----:B------:R-:W-:Y:S02]  /*137d0*/  ISETP.LT.OR P3, PT, R0, 0x59, !P1 ;  /* 0x000000590000780c */ /* 0x000fe40004f61670 */
[----:B------:R-:W-:-:S05]  /*137e0*/  F2FP.F16.E5M2.UNPACK_B R4, R4 ;  /* 0x00000004ff04723e */ /* 0x000fca00020004ff */
[----:B------:R-:W-:-:S05]  /*137f0*/  HADD2.F32 R4, -RZ, R4.H0_H0 ;  /* 0x20000004ff047230 */ /* 0x000fca0000004100 */
[----:B0-----:R-:W-:Y:S01]  /*13800*/  FMUL R5, R4, UR21 ;  /* 0x0000001504057c20 */ /* 0x001fe20008400000 */
[----:B------:R-:W-:-:S03]  /*13810*/  PRMT R4, RZ, 0x7610, R4 ;  /* 0x00007610ff047816 */ /* 0x000fc60000000004 */
[----:B------:R-:W-:-:S05]  /*13820*/  FFMA R5, R176, UR20, R5 ;  /* 0x00000014b0057c23 */ /* 0x000fca0008000005 */
[----:B------:R-:W-:-:S05]  /*13830*/  F2FP.SATFINITE.E5M2.F32.PACK_AB_MERGE_C R5, RZ, R5, RZ ;  /* 0x00000005ff05723e */ /* 0x000fca00048060ff */
[----:B------:R0:W-:Y:S01]  /*13840*/  @!P2 STG.E.U8 desc[UR14][R24.64+0x59], R5 ;  /* 0x000059051800a986 */ /* 0x0001e2000c10110e */
[----:B------:R-:W-:Y:S05]  /*13850*/  @P3 BRA `(.L_x_132) ;  /* 0x0000000000043947 */ /* 0x000fea0003800000 */
[----:B------:R0:W5:Y:S02]  /*13860*/  LDG.E.U8 R4, desc[UR14][R2.64+0x58] ;  /* 0x0000580e02047981 */ /* 0x000164000c1e1100 */
.L_x_132:
[----:B------:R-:W-:Y:S05]  /*13870*/  BSYNC B1 ;  /* 0x0000000000017941 */ /* 0x000fea0003800000 */
.L_x_131:
        /* <DEDUP_REMOVED lines=12> */
.L_x_134:
[----:B------:R-:W-:Y:S05]  /*13940*/  BSYNC B1 ;  /* 0x0000000000017941 */ /* 0x000fea0003800000 */
.L_x_133:
        /* <DEDUP_REMOVED lines=12> */
.L_x_136:
[----:B------:R-:W-:Y:S05]  /*13a10*/  BSYNC B1 ;  /* 0x0000000000017941 */ /* 0x000fea0003800000 */
.L_x_135:
        /* <DEDUP_REMOVED lines=12> */
.L_x_138:
[----:B------:R-:W-:Y:S05]  /*13ae0*/  BSYNC B1 ;  /* 0x0000000000017941 */ /* 0x000fea0003800000 */
.L_x_137:
        /* <DEDUP_REMOVED lines=12> */
.L_x_140:
[----:B------:R-:W-:Y:S05]  /*13bb0*/  BSYNC B1 ;  /* 0x0000000000017941 */ /* 0x000fea0003800000 */
.L_x_139:
        /* <DEDUP_REMOVED lines=12> */
.L_x_142:
[----:B------:R-:W-:Y:S05]  /*13c80*/  BSYNC B1 ;  /* 0x0000000000017941 */ /* 0x000fea0003800000 */
.L_x_141:
        /* <DEDUP_REMOVED lines=12> */
.L_x_144:
[----:B------:R-:W-:Y:S05]  /*13d50*/  BSYNC B1 ;  /* 0x0000000000017941 */ /* 0x000fea0003800000 */
.L_x_143:
        /* <DEDUP_REMOVED lines=12> */
.L_x_146:
[----:B------:R-:W-:Y:S05]  /*13e20*/  BSYNC B1 ;  /* 0x0000000000017941 */ /* 0x000fea0003800000 */
.L_x_145:
        /* <DEDUP_REMOVED lines=12> */
.L_x_148:
[----:B------:R-:W-:Y:S05]  /*13ef0*/  BSYNC B1 ;  /* 0x0000000000017941 */ /* 0x000fea0003800000 */
.L_x_147:
        /* <DEDUP_REMOVED lines=12> */
.L_x_150:
[----:B------:R-:W-:Y:S05]  /*13fc0*/  BSYNC B1 ;  /* 0x0000000000017941 */ /* 0x000fea0003800000 */
.L_x_149:
        /* <DEDUP_REMOVED lines=12> */
.L_x_152:
[----:B------:R-:W-:Y:S05]  /*14090*/  BSYNC B1 ;  /* 0x0000000000017941 */ /* 0x000fea0003800000 */
.L_x_151:
        /* <DEDUP_REMOVED lines=12> */
.L_x_154:
[----:B------:R-:W-:Y:S05]  /*14160*/  BSYNC B1 ;  /* 0x0000000000017941 */ /* 0x000fea0003800000 */
.L_x_153:
        /* <DEDUP_REMOVED lines=12> */
.L_x_156:
[----:B------:R-:W-:Y:S05]  /*14230*/  BSYNC B1 ;  /* 0x0000000000017941 */ /* 0x000fea0003800000 */
.L_x_155:
        /* <DEDUP_REMOVED lines=12> */
.L_x_158:
[----:B------:R-:W-:Y:S05]  /*14300*/  BSYNC B1 ;  /* 0x0000000000017941 */ /* 0x000fea0003800000 */
.L_x_157:
        /* <DEDUP_REMOVED lines=12> */
.L_x_160:
[----:B------:R-:W-:Y:S05]  /*143d0*/  BSYNC B1 ;  /* 0x0000000000017941 */ /* 0x000fea0003800000 */
.L_x_159:
        /* <DEDUP_REMOVED lines=12> */
.L_x_162:
[----:B------:R-:W-:Y:S05]  /*144a0*/  BSYNC B1 ;  /* 0x0000000000017941 */ /* 0x000fea0003800000 */
.L_x_161:
        /* <DEDUP_REMOVED lines=12> */
.L_x_164:
[----:B------:R-:W-:Y:S05]  /*14570*/  BSYNC B1 ;  /* 0x0000000000017941 */ /* 0x000fea0003800000 */
.L_x_163:
        /* <DEDUP_REMOVED lines=12> */
.L_x_166:
[----:B------:R-:W-:Y:S05]  /*14640*/  BSYNC B1 ;  /* 0x0000000000017941 */ /* 0x000fea0003800000 */
.L_x_165:
        /* <DEDUP_REMOVED lines=12> */
.L_x_168:
[----:B------:R-:W-:Y:S05]  /*14710*/  BSYNC B1 ;  /* 0x0000000000017941 */ /* 0x000fea0003800000 */
.L_x_167:
        /* <DEDUP_REMOVED lines=12> */
.L_x_170:
[----:B------:R-:W-:Y:S05]  /*147e0*/  BSYNC B1 ;  /* 0x0000000000017941 */ /* 0x000fea0003800000 */
.L_x_169:
        /* <DEDUP_REMOVED lines=12> */
.L_x_172:
[----:B------:R-:W-:Y:S05]  /*148b0*/  BSYNC B1 ;  /* 0x0000000000017941 */ /* 0x000fea0003800000 */
.L_x_171:
        /* <DEDUP_REMOVED lines=12> */
.L_x_174:
[----:B------:R-:W-:Y:S05]  /*14980*/  BSYNC B1 ;  /* 0x0000000000017941 */ /* 0x000fea0003800000 */
.L_x_173:
        /* <DEDUP_REMOVED lines=12> */
.L_x_176:
[----:B------:R-:W-:Y:S05]  /*14a50*/  BSYNC B1 ;  /* 0x0000000000017941 */ /* 0x000fea0003800000 */
.L_x_175:
        /* <DEDUP_REMOVED lines=12> */
.L_x_178:
[----:B------:R-:W-:Y:S05]  /*14b20*/  BSYNC B1 ;  /* 0x0000000000017941 */ /* 0x000fea0003800000 */
.L_x_177:
        /* <DEDUP_REMOVED lines=12> */
.L_x_180:
[----:B------:R-:W-:Y:S05]  /*14bf0*/  BSYNC B1 ;  /* 0x0000000000017941 */ /* 0x000fea0003800000 */
.L_x_179:
        /* <DEDUP_REMOVED lines=12> */
.L_x_182:
[----:B------:R-:W-:Y:S05]  /*14cc0*/  BSYNC B1 ;  /* 0x0000000000017941 */ /* 0x000fea0003800000 */
.L_x_181:
        /* <DEDUP_REMOVED lines=12> */
.L_x_184:
[----:B------:R-:W-:Y:S05]  /*14d90*/  BSYNC B1 ;  /* 0x0000000000017941 */ /* 0x000fea0003800000 */
.L_x_183:
        /* <DEDUP_REMOVED lines=12> */
.L_x_186:
[----:B------:R-:W-:Y:S05]  /*14e60*/  BSYNC B1 ;  /* 0x0000000000017941 */ /* 0x000fea0003800000 */
.L_x_185:
        /* <DEDUP_REMOVED lines=12> */
.L_x_188:
[----:B------:R-:W-:Y:S05]  /*14f30*/  BSYNC B1 ;  /* 0x0000000000017941 */ /* 0x000fea0003800000 */
.L_x_187:
        /* <DEDUP_REMOVED lines=12> */
.L_x_190:
[----:B------:R-:W-:Y:S05]  /*15000*/  BSYNC B1 ;  /* 0x0000000000017941 */ /* 0x000fea0003800000 */
.L_x_189:
        /* <DEDUP_REMOVED lines=12> */
.L_x_192:
[----:B------:R-:W-:Y:S05]  /*150d0*/  BSYNC B1 ;  /* 0x0000000000017941 */ /* 0x000fea0003800000 */
.L_x_191:
        /* <DEDUP_REMOVED lines=12> */
.L_x_194:
[----:B------:R-:W-:Y:S05]  /*151a0*/  BSYNC B1 ;  /* 0x0000000000017941 */ /* 0x000fea0003800000 */
.L_x_193:
        /* <DEDUP_REMOVED lines=12> */
.L_x_196:
[----:B------:R-:W-:Y:S05]  /*15270*/  BSYNC B1 ;  /* 0x0000000000017941 */ /* 0x000fea0003800000 */
.L_x_195:
        /* <DEDUP_REMOVED lines=12> */
.L_x_198:
[----:B------:R-:W-:Y:S05]  /*15340*/  BSYNC B1 ;  /* 0x0000000000017941 */ /* 0x000fea0003800000 */
.L_x_197:
        /* <DEDUP_REMOVED lines=12> */
.L_x_200:
[----:B------:R-:W-:Y:S05]  /*15410*/  BSYNC B1 ;  /* 0x0000000000017941 */ /* 0x000fea0003800000 */
.L_x_199:
        /* <DEDUP_REMOVED lines=12> */
.L_x_202:
[----:B------:R-:W-:Y:S05]  /*154e0*/  BSYNC B1 ;  /* 0x0000000000017941 */ /* 0x000fea0003800000 */
.L_x_201:
        /* <DEDUP_REMOVED lines=12> */
.L_x_204:
[----:B------:R-:W-:Y:S05]  /*155b0*/  BSYNC B1 ;  /* 0x0000000000017941 */ /* 0x000fea0003800000 */
.L_x_203:
        /* <DEDUP_REMOVED lines=12> */
.L_x_206:
[----:B------:R-:W-:Y:S05]  /*15680*/  BSYNC B1 ;  /* 0x0000000000017941 */ /* 0x000fea0003800000 */
.L_x_205:
        /* <DEDUP_REMOVED lines=12> */
.L_x_208:
[----:B------:R-:W-:Y:S05]  /*15750*/  BSYNC B1 ;  /* 0x0000000000017941 */ /* 0x000fea0003800000 */
.L_x_207:
        /* <DEDUP_REMOVED lines=12> */
.L_x_210:
[----:B------:R-:W-:Y:S05]  /*15820*/  BSYNC B1 ;  /* 0x0000000000017941 */ /* 0x000fea0003800000 */
.L_x_209:
        /* <DEDUP_REMOVED lines=12> */
.L_x_212:
[----:B------:R-:W-:Y:S05]  /*158f0*/  BSYNC B1 ;  /* 0x0000000000017941 */ /* 0x000fea0003800000 */
.L_x_211:
        /* <DEDUP_REMOVED lines=12> */
.L_x_214:
[----:B------:R-:W-:Y:S05]  /*159c0*/  BSYNC B1 ;  /* 0x0000000000017941 */ /* 0x000fea0003800000 */
.L_x_213:
        /* <DEDUP_REMOVED lines=12> */
.L_x_216:
[----:B------:R-:W-:Y:S05]  /*15a90*/  BSYNC B1 ;  /* 0x0000000000017941 */ /* 0x000fea0003800000 */
.L_x_215:
        /* <DEDUP_REMOVED lines=12> */
.L_x_218:
[----:B------:R-:W-:Y:S05]  /*15b60*/  BSYNC B1 ;  /* 0x0000000000017941 */ /* 0x000fea0003800000 */
.L_x_217:
        /* <DEDUP_REMOVED lines=12> */
.L_x_220:
[----:B------:R-:W-:Y:S05]  /*15c30*/  BSYNC B1 ;  /* 0x0000000000017941 */ /* 0x000fea0003800000 */
.L_x_219:
        /* <DEDUP_REMOVED lines=12> */
.L_x_222:
[----:B------:R-:W-:Y:S05]  /*15d00*/  BSYNC B1 ;  /* 0x0000000000017941 */ /* 0x000fea0003800000 */
.L_x_221:
        /* <DEDUP_REMOVED lines=12> */
.L_x_224:
[----:B------:R-:W-:Y:S05]  /*15dd0*/  BSYNC B1 ;  /* 0x0000000000017941 */ /* 0x000fea0003800000 */
.L_x_223:
        /* <DEDUP_REMOVED lines=12> */
.L_x_226:
[----:B------:R-:W-:Y:S05]  /*15ea0*/  BSYNC B1 ;  /* 0x0000000000017941 */ /* 0x000fea0003800000 */
.L_x_225:
        /* <DEDUP_REMOVED lines=12> */
.L_x_228:
[----:B------:R-:W-:Y:S05]  /*15f70*/  BSYNC B1 ;  /* 0x0000000000017941 */ /* 0x000fea0003800000 */
.L_x_227:
        /* <DEDUP_REMOVED lines=12> */
.L_x_230:
[----:B------:R-:W-:Y:S05]  /*16040*/  BSYNC B1 ;  /* 0x0000000000017941 */ /* 0x000fea0003800000 */
.L_x_229:
        /* <DEDUP_REMOVED lines=12> */
.L_x_232:
[----:B------:R-:W-:Y:S05]  /*16110*/  BSYNC B1 ;  /* 0x0000000000017941 */ /* 0x000fea0003800000 */
.L_x_231:
        /* <DEDUP_REMOVED lines=12> */
.L_x_234:
[----:B------:R-:W-:Y:S05]  /*161e0*/  BSYNC B1 ;  /* 0x0000000000017941 */ /* 0x000fea0003800000 */
.L_x_233:
        /* <DEDUP_REMOVED lines=12> */
.L_x_236:
[----:B------:R-:W-:Y:S05]  /*162b0*/  BSYNC B1 ;  /* 0x0000000000017941 */ /* 0x000fea0003800000 */
.L_x_235:
        /* <DEDUP_REMOVED lines=12> */
.L_x_238:
[----:B------:R-:W-:Y:S05]  /*16380*/  BSYNC B1 ;  /* 0x0000000000017941 */ /* 0x000fea0003800000 */
.L_x_237:
        /* <DEDUP_REMOVED lines=12> */
.L_x_240:
[----:B------:R-:W-:Y:S05]  /*16450*/  BSYNC B1 ;  /* 0x0000000000017941 */ /* 0x000fea0003800000 */
.L_x_239:
        /* <DEDUP_REMOVED lines=12> */
.L_x_242:
[----:B------:R-:W-:Y:S05]  /*16520*/  BSYNC B1 ;  /* 0x0000000000017941 */ /* 0x000fea0003800000 */
.L_x_241:
        /* <DEDUP_REMOVED lines=12> */
.L_x_244:
[----:B------:R-:W-:Y:S05]  /*165f0*/  BSYNC B1 ;  /* 0x0000000000017941 */ /* 0x000fea0003800000 */
.L_x_243:
        /* <DEDUP_REMOVED lines=12> */
.L_x_246:
[----:B------:R-:W-:Y:S05]  /*166c0*/  BSYNC B1 ;  /* 0x0000000000017941 */ /* 0x000fea0003800000 */
.L_x_245:
        /* <DEDUP_REMOVED lines=12> */
.L_x_248:
[----:B------:R-:W-:Y:S05]  /*16790*/  BSYNC B1 ;  /* 0x0000000000017941 */ /* 0x000fea0003800000 */
.L_x_247:
        /* <DEDUP_REMOVED lines=12> */
.L_x_250:
[----:B------:R-:W-:Y:S05]  /*16860*/  BSYNC B1 ;  /* 0x0000000000017941 */ /* 0x000fea0003800000 */
.L_x_249:
        /* <DEDUP_REMOVED lines=12> */
.L_x_252:
[----:B------:R-:W-:Y:S05]  /*16930*/  BSYNC B1 ;  /* 0x0000000000017941 */ /* 0x000fea0003800000 */
.L_x_251:
        /* <DEDUP_REMOVED lines=12> */
.L_x_254:
[----:B------:R-:W-:Y:S05]  /*16a00*/  BSYNC B1 ;  /* 0x0000000000017941 */ /* 0x000fea0003800000 */
.L_x_253:
[----:B0-----:R-:W2:Y:S01]  /*16a10*/  LDL.LU R5, [R1+0x200] ;  /* 0x0002000001057983 */ /* 0x001ea20000300800 */
[----:B-----5:R-:W-:Y:S01]  /*16a20*/  LOP3.LUT R4, R4, 0xff, RZ, 0xc0, !PT ;  /* 0x000000ff04047812 */ /* 0x020fe200078ec0ff */
[----:B------:R-:W-:Y:S01]  /*16a30*/  BSSY B1, `(.L_x_255) ;  /* 0x000000b000017945 */ /* 0x000fe20003800000 */
[----:B------:R-:W-:Y:S02]  /*16a40*/  ISETP.LT.OR P3, PT, R0, 0xd9, !P0 ;  /* 0x000000d90000780c */ /* 0x000fe40004761670 */
[----:B------:R-:W-:-:S05]  /*16a50*/  F2FP.F16.E5M2.UNPACK_B R4, R4 ;  /* 0x00000004ff04723e */ /* 0x000fca00020004ff */
[----:B------:R-:W-:-:S05]  /*16a60*/  HADD2.F32 R4, -RZ, R4.H0_H0 ;  /* 0x20000004ff047230 */ /* 0x000fca0000004100 */
[----:B------:R-:W-:-:S04]  /*16a70*/  FMUL R4, R4, UR21 ;  /* 0x0000001504047c20 */ /* 0x000fc80008400000 */
[----:B--2---:R-:W-:-:S05]  /*16a80*/  FFMA R4, R5, UR20, R4 ;  /* 0x0000001405047c23 */ /* 0x004fca0008000004 */
[----:B------:R-:W-:Y:S02]  /*16a90*/  F2FP.SATFINITE.E5M2.F32.PACK_AB_MERGE_C R5, RZ, R4, RZ ;  /* 0x00000004ff05723e */ /* 0x000fe400048060ff */
[----:B------:R-:W-:-:S03]  /*16aa0*/  PRMT R4, RZ, 0x7610, R4 ;  /* 0x00007610ff047816 */ /* 0x000fc60000000004 */
[----:B------:R0:W-:Y:S01]  /*16ab0*/  @!P2 STG.E.U8 desc[UR14][R26.64+0xd1], R5 ;  /* 0x0000d1051a00a986 */ /* 0x0001e2000c10110e */
[----:B------:R-:W-:Y:S05]  /*16ac0*/  @P3 BRA `(.L_x_256) ;  /* 0x0000000000043947 */ /* 0x000fea0003800000 */
[----:B------:R2:W5:Y:S02]  /*16ad0*/  LDG.E.U8 R4, desc[UR14][R32.64+0xd8] ;  /* 0x0000d80e20047981 */ /* 0x000564000c1e1100 */
.L_x_256:
[----:B------:R-:W-:Y:S05]  /*16ae0*/  BSYNC B1 ;  /* 0x0000000000017941 */ /* 0x000fea0003800000 */
.L_x_255:
[----:B0-----:R-:W3:Y:S01]  /*16af0*/  LDL.LU R5, [R1+0x204] ;  /* 0x0002040001057983 */ /* 0x001ee20000300800 */
[----:B-----5:R-:W-:Y:S01]  /*16b00*/  LOP3.LUT R4, R4, 0xff, RZ, 0xc0, !PT ;  /* 0x000000ff04047812 */ /* 0x020fe200078ec0ff */
[----:B------:R-:W-:Y:S01]  /*16b10*/  BSSY B1, `(.L_x_257) ;  /* 0x000000b000017945 */ /* 0x000fe20003800000 */
[----:B------:R-:W-:Y:S02]  /*16b20*/  ISETP.LT.OR P2, PT, R0, 0xda, !P0 ;  /* 0x000000da0000780c */ /* 0x000fe40004741670 */
[----:B------:R-:W-:-:S05]  /*16b30*/  F2FP.F16.E5M2.UNPACK_B R4, R4 ;  /* 0x00000004ff04723e */ /* 0x000fca00020004ff */
[----:B------:R-:W-:-:S05]  /*16b40*/  HADD2.F32 R4, -RZ, R4.H0_H0 ;  /* 0x20000004ff047230 */ /* 0x000fca0000004100 */
[----:B------:R-:W-:-:S04]  /*16b50*/  FMUL R4, R4, UR21 ;  /* 0x0000001504047c20 */ /* 0x000fc80008400000 */
[----:B---3--:R-:W-:-:S05]  /*16b60*/  FFMA R4, R5, UR20, R4 ;  /* 0x0000001405047c23 */ /* 0x008fca0008000004 */
[----:B------:R-:W-:Y:S02]  /*16b70*/  F2FP.SATFINITE.E5M2.F32.PACK_AB_MERGE_C R5, RZ, R4, RZ ;  /* 0x00000004ff05723e */ /* 0x000fe400048060ff */
[----:B------:R-:W-:-:S03]  /*16b80*/  PRMT R4, RZ, 0x7610, R4 ;  /* 0x00007610ff047816 */ /* 0x000fc60000000004 */
[----:B------:R0:W-:Y:S01]  /*16b90*/  @!P3 STG.E.U8 desc[UR14][R24.64+0xd8], R5 ;  /* 0x0000d8051800b986 */ /* 0x0001e2000c10110e */
[----:B------:R-:W-:Y:S05]  /*16ba0*/  @P2 BRA `(.L_x_258) ;  /* 0x0000000000042947 */ /* 0x000fea0003800000 */
[----:B------:R3:W5:Y:S02]  /*16bb0*/  LDG.E.U8 R4, desc[UR14][R32.64+0xd9] ;  /* 0x0000d90e20047981 */ /* 0x000764000c1e1100 */
.L_x_258:
[----:B------:R-:W-:Y:S05]  /*16bc0*/  BSYNC B1 ;  /* 0x0000000000017941 */ /* 0x000fea0003800000 */
.L_x_257:
        /* <DEDUP_REMOVED lines=13> */
.L_x_260:
[----:B------:R-:W-:Y:S05]  /*16ca0*/  BSYNC B1 ;  /* 0x0000000000017941 */ /* 0x000fea0003800000 */
.L_x_259:
        /* <DEDUP_REMOVED lines=13> */
.L_x_262:
[----:B------:R-:W-:Y:S05]  /*16d80*/  BSYNC B1 ;  /* 0x0000000000017941 */ /* 0x000fea0003800000 */
.L_x_261:
        /* <DEDUP_REMOVED lines=13> */
.L_x_264:
[----:B------:R-:W-:Y:S05]  /*16e60*/  BSYNC B1 ;  /* 0x0000000000017941 */ /* 0x000fea0003800000 */
.L_x_263:
        /* <DEDUP_REMOVED lines=13> */
.L_x_266:
[----:B------:R-:W-:Y:S05]  /*16f40*/  BSYNC B1 ;  /* 0x0000000000017941 */ /* 0x000fea0003800000 */
.L_x_265:
        /* <DEDUP_REMOVED lines=13> */
.L_x_268:
[----:B------:R-:W-:Y:S05]  /*17020*/  BSYNC B1 ;  /* 0x0000000000017941 */ /* 0x000fea0003800000 */
.L_x_267:
        /* <DEDUP_REMOVED lines=13> */
.L_x_270:
[----:B------:R-:W-:Y:S05]  /*17100*/  BSYNC B1 ;  /* 0x0000000000017941 */ /* 0x000fea0003800000 */
.L_x_269:
        /* <DEDUP_REMOVED lines=13> */
.L_x_272:
[----:B------:R-:W-:Y:S05]  /*171e0*/  BSYNC B1 ;  /* 0x0000000000017941 */ /* 0x000fea0003800000 */
.L_x_271:
        /* <DEDUP_REMOVED lines=13> */
.L_x_274:
[----:B------:R-:W-:Y:S05]  /*172c0*/  BSYNC B1 ;  /* 0x0000000000017941 */ /* 0x000fea0003800000 */
.L_x_273:
        /* <DEDUP_REMOVED lines=13> */
.L_x_276:
[----:B------:R-:W-:Y:S05]  /*173a0*/  BSYNC B1 ;  /* 0x0000000000017941 */ /* 0x000fea0003800000 */
.L_x_275:
        /* <DEDUP_REMOVED lines=13> */
.L_x_278:
[----:B------:R-:W-:Y:S05]  /*17480*/  BSYNC B1 ;  /* 0x0000000000017941 */ /* 0x000fea0003800000 */
.L_x_277:
        /* <DEDUP_REMOVED lines=13> */
.L_x_280:
[----:B------:R-:W-:Y:S05]  /*17560*/  BSYNC B1 ;  /* 0x0000000000017941 */ /* 0x000fea0003800000 */
.L_x_279:
        /* <DEDUP_REMOVED lines=13> */
.L_x_282:
[----:B------:R-:W-:Y:S05]  /*17640*/  BSYNC B1 ;  /* 0x0000000000017941 */ /* 0x000fea0003800000 */
.L_x_281:
        /* <DEDUP_REMOVED lines=13> */
.L_x_284:
[----:B------:R-:W-:Y:S05]  /*17720*/  BSYNC B1 ;  /* 0x0000000000017941 */ /* 0x000fea0003800000 */
.L_x_283:
        /* <DEDUP_REMOVED lines=13> */
.L_x_286:
[----:B------:R-:W-:Y:S05]  /*17800*/  BSYNC B1 ;  /* 0x0000000000017941 */ /* 0x000fea0003800000 */
.L_x_285:
        /* <DEDUP_REMOVED lines=13> */
.L_x_288:
[----:B------:R-:W-:Y:S05]  /*178e0*/  BSYNC B1 ;  /* 0x0000000000017941 */ /* 0x000fea0003800000 */
.L_x_287:
        /* <DEDUP_REMOVED lines=13> */
.L_x_290:
[----:B------:R-:W-:Y:S05]  /*179c0*/  BSYNC B1 ;  /* 0x0000000000017941 */ /* 0x000fea0003800000 */
.L_x_289:
        /* <DEDUP_REMOVED lines=13> */
.L_x_292:
[----:B------:R-:W-:Y:S05]  /*17aa0*/  BSYNC B1 ;  /* 0x0000000000017941 */ /* 0x000fea0003800000 */
.L_x_291:
        /* <DEDUP_REMOVED lines=13> */
.L_x_294:
[----:B------:R-:W-:Y:S05]  /*17b80*/  BSYNC B1 ;  /* 0x0000000000017941 */ /* 0x000fea0003800000 */
.L_x_293:
[----:B------:R-:W2:Y:S01]  /*17b90*/  LDL.LU R7, [R1+0x250] ;  /* 0x0002500001077983 */ /* 0x000ea20000300800 */
[----:B-----5:R-:W-:Y:S01]  /*17ba0*/  LOP3.LUT R4, R4, 0xff, RZ, 0xc0, !PT ;  /* 0x000000ff04047812 */ /* 0x020fe200078ec0ff */
[----:B------:R-:W-:Y:S01]  /*17bb0*/  BSSY B1, `(.L_x_295) ;  /* 0x0000013000017945 */ /* 0x000fe20003800000 */
[----:B0-----:R-:W-:Y:S02]  /*17bc0*/  IADD3 R5, P0, R35, 0x80, RZ ;  /* 0x0000008023057810 */ /* 0x001fe40007f1e0ff */
[----:B------:R-:W-:-:S03]  /*17bd0*/  F2FP.F16.E5M2.UNPACK_B R4, R4 ;  /* 0x00000004ff04723e */ /* 0x000fc600020004ff */
[----:B--234-:R-:W-:Y:S01]  /*17be0*/  IMAD.X R2, RZ, RZ, R37, P0 ;  /* 0x000000ffff027224 */ /* 0x01cfe200000e0625 */
[----:B------:R-:W-:Y:S01]  /*17bf0*/  ISETP.GE.AND P0, PT, R34, 0x81, PT ;  /* 0x000000812200780c */ /* 0x000fe20003f06270 */
[----:B------:R-:W-:Y:S02]  /*17c00*/  HADD2.F32 R4, -RZ, R4.H0_H0 ;  /* 0x20000004ff047230 */ /* 0x000fe40000004100 */
[----:B------:R-:W-:Y:S01]  /*17c10*/  IMAD R6, R2, UR6, RZ ;  /* 0x0000000602067c24 */ /* 0x000fe2000f8e02ff */
[----:B------:R-:W-:Y:S01]  /*17c20*/  ISETP.LT.OR P3, PT, R0, 0x1, !P0 ;  /* 0x000000010000780c */ /* 0x000fe20004761670 */
[----:B------:R-:W-:-:S04]  /*17c30*/  IMAD.WIDE.U32 R2, R5, UR6, R38 ;  /* 0x0000000605027c25 */ /* 0x000fc8000f8e0026 */
[----:B------:R-:W-:Y:S01]  /*17c40*/  FMUL R4, R4, UR21 ;  /* 0x0000001504047c20 */ /* 0x000fe20008400000 */
[----:B------:R-:W-:Y:S01]  /*17c50*/  IMAD R5, R5, UR7, R6 ;  /* 0x0000000705057c24 */ /* 0x000fe2000f8e0206 */
[----:B------:R-:W-:-:S04]  /*17c60*/  IADD3 R2, P2, R2, UR10, RZ ;  /* 0x0000000a02027c10 */ /* 0x000fc8000ff5e0ff */
[----:B------:R-:W-:Y:S01]  /*17c70*/  IADD3.X R3, R3, UR11, R5, P2, !PT ;  /* 0x0000000b03037c10 */ /* 0x000fe200097fe405 */
[----:B------:R-:W-:-:S05]  /*17c80*/  FFMA R4, R7, UR20, R4 ;  /* 0x0000001407047c23 */ /* 0x000fca0008000004 */
[----:B------:R-:W-:Y:S02]  /*17c90*/  F2FP.SATFINITE.E5M2.F32.PACK_AB_MERGE_C R7, RZ, R4, RZ ;  /* 0x00000004ff07723e */ /* 0x000fe400048060ff */
[----:B------:R-:W-:-:S03]  /*17ca0*/  PRMT R4, RZ, 0x7610, R4 ;  /* 0x00007610ff047816 */ /* 0x000fc60000000004 */
[----:B------:R0:W-:Y:S01]  /*17cb0*/  @!P1 STG.E.U8 desc[UR14][R26.64+0xf9], R7 ;  /* 0x0000f9071a009986 */ /* 0x0001e2000c10110e */
[----:B------:R-:W-:Y:S05]  /*17cc0*/  @P3 BRA `(.L_x_296) ;  /* 0x0000000000043947 */ /* 0x000fea0003800000 */
[----:B------:R2:W5:Y:S02]  /*17cd0*/  LDG.E.U8 R4, desc[UR14][R2.64] ;  /* 0x0000000e02047981 */ /* 0x000564000c1e1100 */
.L_x_296:
[----:B------:R-:W-:Y:S05]  /*17ce0*/  BSYNC B1 ;  /* 0x0000000000017941 */ /* 0x000fea0003800000 */
.L_x_295:
[----:B------:R-:W3:Y:S01]  /*17cf0*/  LDL.LU R5, [R1+0x254] ;  /* 0x0002540001057983 */ /* 0x000ee20000300800 */
        /* <DEDUP_REMOVED lines=12> */
.L_x_298:
[----:B------:R-:W-:Y:S05]  /*17dc0*/  BSYNC B1 ;  /* 0x0000000000017941 */ /* 0x000fea0003800000 */
.L_x_297:
[----:B---3--:R-:W3:Y:S01]  /*17dd0*/  LDL.LU R5, [R1+0x258] ;  /* 0x0002580001057983 */ /* 0x008ee20000300800 */
[----:B-----5:R-:W-:Y:S01]  /*17de0*/  LOP3.LUT R4, R4, 0xff, RZ, 0xc0, !PT ;  /* 0x000000ff04047812 */ /* 0x020fe200078ec0ff */
[----:B------:R-:W-:Y:S01]  /*17df0*/  BSSY B1, `(.L_x_299) ;  /* 0x0000013000017945 */ /* 0x000fe20003800000 */
[----:B------:R-:W-:Y:S02]  /*17e00*/  IADD3 R35, P1, R35, 0x88, RZ ;  /* 0x0000008823237810 */ /* 0x000fe40007f3e0ff */
[----:B------:R-:W-:Y:S02]  /*17e10*/  F2FP.F16.E5M2.UNPACK_B R4, R4 ;  /* 0x00000004ff04723e */ /* 0x000fe400020004ff */
[----:B------:R-:W-:Y:S01]  /*17e20*/  PRMT R6, RZ, 0x7610, R6 ;  /* 0x00007610ff067816 */ /* 0x000fe20000000006 */
[----:B------:R-:W-:Y:S01]  /*17e30*/  IMAD.X R36, RZ, RZ, R37, P1 ;  /* 0x000000ffff247224 */ /* 0x000fe200008e0625 */
[----:B------:R-:W-:Y:S01]  /*17e40*/  ISETP.GE.AND P1, PT, R34, 0x89, PT ;  /* 0x000000892200780c */ /* 0x000fe20003f26270 */
[----:B------:R-:W-:-:S02]  /*17e50*/  HADD2.F32 R4, -RZ, R4.H0_H0 ;  /* 0x20000004ff047230 */ /* 0x000fc40000004100 */
[----:B------:R-:W-:Y:S01]  /*17e60*/  IMAD R36, R36, UR6, RZ ;  /* 0x0000000624247c24 */ /* 0x000fe2000f8e02ff */
[----:B------:R-:W-:Y:S01]  /*17e70*/  ISETP.LT.OR P5, PT, R0, 0x1, !P1 ;  /* 0x000000010000780c */ /* 0x000fe20004fa1670 */
[----:B------:R-:W-:-:S04]  /*17e80*/  IMAD.WIDE.U32 R38, R35, UR6, R38 ;  /* 0x0000000623267c25 */ /* 0x000fc8000f8e0026 */
[----:B------:R-:W-:Y:S01]  /*17e90*/  FMUL R4, R4, UR21 ;  /* 0x0000001504047c20 */ /* 0x000fe20008400000 */
[----:B------:R-:W-:-:S03]  /*17ea0*/  IMAD R35, R35, UR7, R36 ;  /* 0x0000000723237c24 */ /* 0x000fc6000f8e0224 */
[----:B---3--:R-:W-:Y:S01]  /*17eb0*/  FFMA R5, R5, UR20, R4 ;  /* 0x0000001405057c23 */ /* 0x008fe20008000004 */
[----:B------:R-:W-:-:S04]  /*17ec0*/  IADD3 R4, P3, R38, UR10, RZ ;  /* 0x0000000a26047c10 */ /* 0x000fc8000ff7e0ff */
[----:B0-----:R-:W-:Y:S02]  /*17ed0*/  F2FP.SATFINITE.E5M2.F32.PACK_AB_MERGE_C R7, RZ, R5, RZ ;  /* 0x00000005ff07723e */ /* 0x001fe400048060ff */
[----:B------:R-:W-:-:S03]  /*17ee0*/  IADD3.X R5, R39, UR11, R35, P3, !PT ;  /* 0x0000000b27057c10 */ /* 0x000fc60009ffe423 */
[----:B------:R0:W-:Y:S01]  /*17ef0*/  @!P2 STG.E.U8 desc[UR14][R30.64+0x1], R7 ;  /* 0x000001071e00a986 */ /* 0x0001e2000c10110e */
[----:B------:R-:W-:Y:S05]  /*17f00*/  @P5 BRA `(.L_x_300) ;  /* 0x0000000000045947 */ /* 0x000fea0003800000 */
[----:B------:R3:W5:Y:S02]  /*17f10*/  LDG.E.U8 R6, desc[UR14][R4.64] ;  /* 0x0000000e04067981 */ /* 0x000764000c1e1100 */
.L_x_300:
[----:B------:R-:W-:Y:S05]  /*17f20*/  BSYNC B1 ;  /* 0x0000000000017941 */ /* 0x000fea0003800000 */
.L_x_299:
        /* <DEDUP_REMOVED lines=13> */
.L_x_302:
[----:B------:R-:W-:Y:S05]  /*18000*/  BSYNC B1 ;  /* 0x0000000000017941 */ /* 0x000fea0003800000 */
.L_x_301:
        /* <DEDUP_REMOVED lines=13> */
.L_x_304:
[----:B------:R-:W-:Y:S05]  /*180e0*/  BSYNC B1 ;  /* 0x0000000000017941 */ /* 0x000fea0003800000 */
.L_x_303:
        /* <DEDUP_REMOVED lines=13> */
.L_x_306:
[----:B------:R-:W-:Y:S05]  /*181c0*/  BSYNC B1 ;  /* 0x0000000000017941 */ /* 0x000fea0003800000 */
.L_x_305:
        /* <DEDUP_REMOVED lines=13> */
.L_x_308:
[----:B------:R-:W-:Y:S05]  /*182a0*/  BSYNC B1 ;  /* 0x0000000000017941 */ /* 0x000fea0003800000 */
.L_x_307:
        /* <DEDUP_REMOVED lines=13> */
.L_x_310:
[----:B------:R-:W-:Y:S05]  /*18380*/  BSYNC B1 ;  /* 0x0000000000017941 */ /* 0x000fea0003800000 */
.L_x_309:
        /* <DEDUP_REMOVED lines=13> */
.L_x_312:
[----:B------:R-:W-:Y:S05]  /*18460*/  BSYNC B1 ;  /* 0x0000000000017941 */ /* 0x000fea0003800000 */
.L_x_311:
        /* <DEDUP_REMOVED lines=13> */
.L_x_314:
[----:B------:R-:W-:Y:S05]  /*18540*/  BSYNC B1 ;  /* 0x0000000000017941 */ /* 0x000fea0003800000 */
.L_x_313:
        /* <DEDUP_REMOVED lines=13> */
.L_x_316:
[----:B------:R-:W-:Y:S05]  /*18620*/  BSYNC B1 ;  /* 0x0000000000017941 */ /* 0x000fea0003800000 */
.L_x_315:
        /* <DEDUP_REMOVED lines=13> */
.L_x_318:
[----:B------:R-:W-:Y:S05]  /*18700*/  BSYNC B1 ;  /* 0x0000000000017941 */ /* 0x000fea0003800000 */
.L_x_317:
        /* <DEDUP_REMOVED lines=13> */
.L_x_320:
[----:B------:R-:W-:Y:S05]  /*187e0*/  BSYNC B1 ;  /* 0x0000000000017941 */ /* 0x000fea0003800000 */
.L_x_319:
        /* <DEDUP_REMOVED lines=13> */
.L_x_322:
[----:B------:R-:W-:Y:S05]  /*188c0*/  BSYNC B1 ;  /* 0x0000000000017941 */ /* 0x000fea0003800000 */
.L_x_321:
        /* <DEDUP_REMOVED lines=13> */
.L_x_324:
[----:B------:R-:W-:Y:S05]  /*189a0*/  BSYNC B1 ;  /* 0x0000000000017941 */ /* 0x000fea0003800000 */
.L_x_323:
        /* <DEDUP_REMOVED lines=13> */
.L_x_326:
[----:B------:R-:W-:Y:S05]  /*18a80*/  BSYNC B1 ;  /* 0x0000000000017941 */ /* 0x000fea0003800000 */
.L_x_325:
        /* <DEDUP_REMOVED lines=13> */
.L_x_328:
[----:B------:R-:W-:Y:S05]  /*18b60*/  BSYNC B1 ;  /* 0x0000000000017941 */ /* 0x000fea0003800000 */
.L_x_327:
        /* <DEDUP_REMOVED lines=13> */
.L_x_330:
[----:B------:R-:W-:Y:S05]  /*18c40*/  BSYNC B1 ;  /* 0x0000000000017941 */ /* 0x000fea0003800000 */
.L_x_329:
        /* <DEDUP_REMOVED lines=13> */
.L_x_332:
[----:B------:R-:W-:Y:S05]  /*18d20*/  BSYNC B1 ;  /* 0x0000000000017941 */ /* 0x000fea0003800000 */
.L_x_331:
        /* <DEDUP_REMOVED lines=13> */
.L_x_334:
[----:B------:R-:W-:Y:S05]  /*18e00*/  BSYNC B1 ;  /* 0x0000000000017941 */ /* 0x000fea0003800000 */
.L_x_333:
        /* <DEDUP_REMOVED lines=13> */
.L_x_336:
[----:B------:R-:W-:Y:S05]  /*18ee0*/  BSYNC B1 ;  /* 0x0000000000017941 */ /* 0x000fea0003800000 */
.L_x_335:
        /* <DEDUP_REMOVED lines=13> */
.L_x_338:
[----:B------:R-:W-:Y:S05]  /*18fc0*/  BSYNC B1 ;  /* 0x0000000000017941 */ /* 0x000fea0003800000 */
.L_x_337:
        /* <DEDUP_REMOVED lines=13> */
.L_x_340:
[----:B------:R-:W-:Y:S05]  /*190a0*/  BSYNC B1 ;  /* 0x0000000000017941 */ /* 0x000fea0003800000 */
.L_x_339:
        /* <DEDUP_REMOVED lines=13> */
.L_x_342:
[----:B------:R-:W-:Y:S05]  /*19180*/  BSYNC B1 ;  /* 0x0000000000017941 */ /* 0x000fea0003800000 */
.L_x_341:
        /* <DEDUP_REMOVED lines=13> */
.L_x_344:
[----:B------:R-:W-:Y:S05]  /*19260*/  BSYNC B1 ;  /* 0x0000000000017941 */ /* 0x000fea0003800000 */
.L_x_343:
        /* <DEDUP_REMOVED lines=13> */
.L_x_346:
[----:B------:R-:W-:Y:S05]  /*19340*/  BSYNC B1 ;  /* 0x0000000000017941 */ /* 0x000fea0003800000 */
.L_x_345:
        /* <DEDUP_REMOVED lines=13> */
.L_x_348:
[----:B------:R-:W-:Y:S05]  /*19420*/  BSYNC B1 ;  /* 0x0000000000017941 */ /* 0x000fea0003800000 */
.L_x_347:
        /* <DEDUP_REMOVED lines=13> */
.L_x_350:
[----:B------:R-:W-:Y:S05]  /*19500*/  BSYNC B1 ;  /* 0x0000000000017941 */ /* 0x000fea0003800000 */
.L_x_349:
        /* <DEDUP_REMOVED lines=13> */
.L_x_352:
[----:B------:R-:W-:Y:S05]  /*195e0*/  BSYNC B1 ;  /* 0x0000000000017941 */ /* 0x000fea0003800000 */
.L_x_351:
        /* <DEDUP_REMOVED lines=13> */
.L_x_354:
[----:B------:R-:W-:Y:S05]  /*196c0*/  BSYNC B1 ;  /* 0x0000000000017941 */ /* 0x000fea0003800000 */
.L_x_353:
        /* <DEDUP_REMOVED lines=13> */
.L_x_356:
[----:B------:R-:W-:Y:S05]  /*197a0*/  BSYNC B1 ;  /* 0x0000000000017941 */ /* 0x000fea0003800000 */
.L_x_355:
        /* <DEDUP_REMOVED lines=13> */
.L_x_358:
[----:B------:R-:W-:Y:S05]  /*19880*/  BSYNC B1 ;  /* 0x0000000000017941 */ /* 0x000fea0003800000 */
.L_x_357:
        /* <DEDUP_REMOVED lines=13> */
.L_x_360:
[----:B------:R-:W-:Y:S05]  /*19960*/  BSYNC B1 ;  /* 0x0000000000017941 */ /* 0x000fea0003800000 */
.L_x_359:
        /* <DEDUP_REMOVED lines=13> */
.L_x_362:
[----:B------:R-:W-:Y:S05]  /*19a40*/  BSYNC B1 ;  /* 0x0000000000017941 */ /* 0x000fea0003800000 */
.L_x_361:
        /* <DEDUP_REMOVED lines=13> */
.L_x_364:
[----:B------:R-:W-:Y:S05]  /*19b20*/  BSYNC B1 ;  /* 0x0000000000017941 */ /* 0x000fea0003800000 */
.L_x_363:
        /* <DEDUP_REMOVED lines=13> */
.L_x_366:
[----:B------:R-:W-:Y:S05]  /*19c00*/  BSYNC B1 ;  /* 0x0000000000017941 */ /* 0x000fea0003800000 */
.L_x_365:
        /* <DEDUP_REMOVED lines=13> */
.L_x_368:
[----:B------:R-:W-:Y:S05]  /*19ce0*/  BSYNC B1 ;  /* 0x0000000000017941 */ /* 0x000fea0003800000 */
.L_x_367:
        /* <DEDUP_REMOVED lines=13> */
.L_x_370:
[----:B------:R-:W-:Y:S05]  /*19dc0*/  BSYNC B1 ;  /* 0x0000000000017941 */ /* 0x000fea0003800000 */
.L_x_369:
        /* <DEDUP_REMOVED lines=13> */
.L_x_372:
[----:B------:R-:W-:Y:S05]  /*19ea0*/  BSYNC B1 ;  /* 0x0000000000017941 */ /* 0x000fea0003800000 */
.L_x_371:
        /* <DEDUP_REMOVED lines=13> */
.L_x_374:
[----:B------:R-:W-:Y:S05]  /*19f80*/  BSYNC B1 ;  /* 0x0000000000017941 */ /* 0x000fea0003800000 */
.L_x_373:
        /* <DEDUP_REMOVED lines=13> */
.L_x_376:
[----:B------:R-:W-:Y:S05]  /*1a060*/  BSYNC B1 ;  /* 0x0000000000017941 */ /* 0x000fea0003800000 */
.L_x_375:
        /* <DEDUP_REMOVED lines=13> */
.L_x_378:
[----:B------:R-:W-:Y:S05]  /*1a140*/  BSYNC B1 ;  /* 0x0000000000017941 */ /* 0x000fea0003800000 */
.L_x_377:
        /* <DEDUP_REMOVED lines=13> */
.L_x_380:
[----:B------:R-:W-:Y:S05]  /*1a220*/  BSYNC B1 ;  /* 0x0000000000017941 */ /* 0x000fea0003800000 */
.L_x_379:
        /* <DEDUP_REMOVED lines=13> */
.L_x_382:
[----:B------:R-:W-:Y:S05]  /*1a300*/  BSYNC B1 ;  /* 0x0000000000017941 */ /* 0x000fea0003800000 */
.L_x_381:
        /* <DEDUP_REMOVED lines=13> */
.L_x_384:
[----:B------:R-:W-:Y:S05]  /*1a3e0*/  BSYNC B1 ;  /* 0x0000000000017941 */ /* 0x000fea0003800000 */
.L_x_383:
        /* <DEDUP_REMOVED lines=13> */
.L_x_386:
[----:B------:R-:W-:Y:S05]  /*1a4c0*/  BSYNC B1 ;  /* 0x0000000000017941 */ /* 0x000fea0003800000 */
.L_x_385:
        /* <DEDUP_REMOVED lines=13> */
.L_x_388:
[----:B------:R-:W-:Y:S05]  /*1a5a0*/  BSYNC B1 ;  /* 0x0000000000017941 */ /* 0x000fea0003800000 */
.L_x_387:
        /* <DEDUP_REMOVED lines=13> */
.L_x_390:
[----:B------:R-:W-:Y:S05]  /*1a680*/  BSYNC B1 ;  /* 0x0000000000017941 */ /* 0x000fea0003800000 */
.L_x_389:
        /* <DEDUP_REMOVED lines=13> */
.L_x_392:
[----:B------:R-:W-:Y:S05]  /*1a760*/  BSYNC B1 ;  /* 0x0000000000017941 */ /* 0x000fea0003800000 */
.L_x_391:
        /* <DEDUP_REMOVED lines=13> */
.L_x_394:
[----:B------:R-:W-:Y:S05]  /*1a840*/  BSYNC B1 ;  /* 0x0000000000017941 */ /* 0x000fea0003800000 */
.L_x_393:
        /* <DEDUP_REMOVED lines=13> */
.L_x_396:
[----:B------:R-:W-:Y:S05]  /*1a920*/  BSYNC B1 ;  /* 0x0000000000017941 */ /* 0x000fea0003800000 */
.L_x_395:
        /* <DEDUP_REMOVED lines=13> */
.L_x_398:
[----:B------:R-:W-:Y:S05]  /*1aa00*/  BSYNC B1 ;  /* 0x0000000000017941 */ /* 0x000fea0003800000 */
.L_x_397:
        /* <DEDUP_REMOVED lines=13> */
.L_x_400:
[----:B------:R-:W-:Y:S05]  /*1aae0*/  BSYNC B1 ;  /* 0x0000000000017941 */ /* 0x000fea0003800000 */
.L_x_399:
        /* <DEDUP_REMOVED lines=13> */
.L_x_402:
[----:B------:R-:W-:Y:S05]  /*1abc0*/  BSYNC B1 ;  /* 0x0000000000017941 */ /* 0x000fea0003800000 */
.L_x_401:
        /* <DEDUP_REMOVED lines=13> */
.L_x_404:
[----:B------:R-:W-:Y:S05]  /*1aca0*/  BSYNC B1 ;  /* 0x0000000000017941 */ /* 0x000fea0003800000 */
.L_x_403:
        /* <DEDUP_REMOVED lines=13> */
.L_x_406:
[----:B------:R-:W-:Y:S05]  /*1ad80*/  BSYNC B1 ;  /* 0x0000000000017941 */ /* 0x000fea0003800000 */
.L_x_405:
        /* <DEDUP_REMOVED lines=13> */
.L_x_408:
[----:B------:R-:W-:Y:S05]  /*1ae60*/  BSYNC B1 ;  /* 0x0000000000017941 */ /* 0x000fea0003800000 */
.L_x_407:
        /* <DEDUP_REMOVED lines=13> */
.L_x_410:
[----:B------:R-:W-:Y:S05]  /*1af40*/  BSYNC B1 ;  /* 0x0000000000017941 */ /* 0x000fea0003800000 */
.L_x_409:
        /* <DEDUP_REMOVED lines=13> */
.L_x_412:
[----:B------:R-:W-:Y:S05]  /*1b020*/  BSYNC B1 ;  /* 0x0000000000017941 */ /* 0x000fea0003800000 */
.L_x_411:
        /* <DEDUP_REMOVED lines=13> */
.L_x_414:
[----:B------:R-:W-:Y:S05]  /*1b100*/  BSYNC B1 ;  /* 0x0000000000017941 */ /* 0x000fea0003800000 */
.L_x_413:
        /* <DEDUP_REMOVED lines=13> */
.L_x_416:
[----:B------:R-:W-:Y:S05]  /*1b1e0*/  BSYNC B1 ;  /* 0x0000000000017941 */ /* 0x000fea0003800000 */
.L_x_415:
        /* <DEDUP_REMOVED lines=13> */
.L_x_418:
[----:B------:R-:W-:Y:S05]  /*1b2c0*/  BSYNC B1 ;  /* 0x0000000000017941 */ /* 0x000fea0003800000 */
.L_x_417:
        /* <DEDUP_REMOVED lines=13> */
.L_x_420:
[----:B------:R-:W-:Y:S05]  /*1b3a0*/  BSYNC B1 ;  /* 0x0000000000017941 */ /* 0x000fea0003800000 */
.L_x_419:
        /* <DEDUP_REMOVED lines=13> */
.L_x_422:
[----:B------:R-:W-:Y:S05]  /*1b480*/  BSYNC B1 ;  /* 0x0000000000017941 */ /* 0x000fea0003800000 */
.L_x_421:
        /* <DEDUP_REMOVED lines=13> */
.L_x_424:
[----:B------:R-:W-:Y:S05]  /*1b560*/  BSYNC B1 ;  /* 0x0000000000017941 */ /* 0x000fea0003800000 */
.L_x_423:
        /* <DEDUP_REMOVED lines=13> */
.L_x_426:
[----:B------:R-:W-:Y:S05]  /*1b640*/  BSYNC B1 ;  /* 0x0000000000017941 */ /* 0x000fea0003800000 */
.L_x_425:
        /* <DEDUP_REMOVED lines=13> */
.L_x_428:
[----:B------:R-:W-:Y:S05]  /*1b720*/  BSYNC B1 ;  /* 0x0000000000017941 */ /* 0x000fea0003800000 */
.L_x_427:
        /* <DEDUP_REMOVED lines=13> */
.L_x_430:
[----:B------:R-:W-:Y:S05]  /*1b800*/  BSYNC B1 ;  /* 0x0000000000017941 */ /* 0x000fea0003800000 */
.L_x_429:
        /* <DEDUP_REMOVED lines=13> */
.L_x_432:
[----:B------:R-:W-:Y:S05]  /*1b8e0*/  BSYNC B1 ;  /* 0x0000000000017941 */ /* 0x000fea0003800000 */
.L_x_431:
        /* <DEDUP_REMOVED lines=13> */
.L_x_434:
[----:B------:R-:W-:Y:S05]  /*1b9c0*/  BSYNC B1 ;  /* 0x0000000000017941 */ /* 0x000fea0003800000 */
.L_x_433:
        /* <DEDUP_REMOVED lines=13> */
.L_x_436:
[----:B------:R-:W-:Y:S05]  /*1baa0*/  BSYNC B1 ;  /* 0x0000000000017941 */ /* 0x000fea0003800000 */
.L_x_435:
        /* <DEDUP_REMOVED lines=13> */
.L_x_438:
[----:B------:R-:W-:Y:S05]  /*1bb80*/  BSYNC B1 ;  /* 0x0000000000017941 */ /* 0x000fea0003800000 */
.L_x_437:
        /* <DEDUP_REMOVED lines=13> */
.L_x_440:
[----:B------:R-:W-:Y:S05]  /*1bc60*/  BSYNC B1 ;  /* 0x0000000000017941 */ /* 0x000fea0003800000 */
.L_x_439:
        /* <DEDUP_REMOVED lines=13> */
.L_x_442:
[----:B------:R-:W-:Y:S05]  /*1bd40*/  BSYNC B1 ;  /* 0x0000000000017941 */ /* 0x000fea0003800000 */
.L_x_441:
        /* <DEDUP_REMOVED lines=13> */
.L_x_444:
[----:B------:R-:W-:Y:S05]  /*1be20*/  BSYNC B1 ;  /* 0x0000000000017941 */ /* 0x000fea0003800000 */
.L_x_443:
        /* <DEDUP_REMOVED lines=13> */
.L_x_446:
[----:B------:R-:W-:Y:S05]  /*1bf00*/  BSYNC B1 ;  /* 0x0000000000017941 */ /* 0x000fea0003800000 */
.L_x_445:
        /* <DEDUP_REMOVED lines=13> */
.L_x_448:
[----:B------:R-:W-:Y:S05]  /*1bfe0*/  BSYNC B1 ;  /* 0x0000000000017941 */ /* 0x000fea0003800000 */
.L_x_447:
        /* <DEDUP_REMOVED lines=13> */
.L_x_450:
[----:B------:R-:W-:Y:S05]  /*1c0c0*/  BSYNC B1 ;  /* 0x0000000000017941 */ /* 0x000fea0003800000 */
.L_x_449:
        /* <DEDUP_REMOVED lines=13> */
.L_x_452:
[----:B------:R-:W-:Y:S05]  /*1c1a0*/  BSYNC B1 ;  /* 0x0000000000017941 */ /* 0x000fea0003800000 */
.L_x_451:
        /* <DEDUP_REMOVED lines=13> */
.L_x_454:
[----:B------:R-:W-:Y:S05]  /*1c280*/  BSYNC B1 ;  /* 0x0000000000017941 */ /* 0x000fea0003800000 */
.L_x_453:
        /* <DEDUP_REMOVED lines=13> */
.L_x_456:
[----:B------:R-:W-:Y:S05]  /*1c360*/  BSYNC B1 ;  /* 0x0000000000017941 */ /* 0x000fea0003800000 */
.L_x_455:
        /* <DEDUP_REMOVED lines=13> */
.L_x_458:
[----:B------:R-:W-:Y:S05]  /*1c440*/  BSYNC B1 ;  /* 0x0000000000017941 */ /* 0x000fea0003800000 */
.L_x_457:
        /* <DEDUP_REMOVED lines=13> */
.L_x_460:
[----:B------:R-:W-:Y:S05]  /*1c520*/  BSYNC B1 ;  /* 0x0000000000017941 */ /* 0x000fea0003800000 */
.L_x_459:
        /* <DEDUP_REMOVED lines=13> */
.L_x_462:
[----:B------:R-:W-:Y:S05]  /*1c600*/  BSYNC B1 ;  /* 0x0000000000017941 */ /* 0x000fea0003800000 */
.L_x_461:
        /* <DEDUP_REMOVED lines=13> */
.L_x_464:
[----:B------:R-:W-:Y:S05]  /*1c6e0*/  BSYNC B1 ;  /* 0x0000000000017941 */ /* 0x000fea0003800000 */
.L_x_463:
        /* <DEDUP_REMOVED lines=13> */
.L_x_466:
[----:B------:R-:W-:Y:S05]  /*1c7c0*/  BSYNC B1 ;  /* 0x0000000000017941 */ /* 0x000fea0003800000 */
.L_x_465:
        /* <DEDUP_REMOVED lines=13> */
.L_x_468:
[----:B------:R-:W-:Y:S05]  /*1c8a0*/  BSYNC B1 ;  /* 0x0000000000017941 */ /* 0x000fea0003800000 */
.L_x_467:
        /* <DEDUP_REMOVED lines=13> */
.L_x_470:
[----:B------:R-:W-:Y:S05]  /*1c980*/  BSYNC B1 ;  /* 0x0000000000017941 */ /* 0x000fea0003800000 */
.L_x_469:
        /* <DEDUP_REMOVED lines=13> */
.L_x_472:
[----:B------:R-:W-:Y:S05]  /*1ca60*/  BSYNC B1 ;  /* 0x0000000000017941 */ /* 0x000fea0003800000 */
.L_x_471:
        /* <DEDUP_REMOVED lines=13> */
.L_x_474:
[----:B------:R-:W-:Y:S05]  /*1cb40*/  BSYNC B1 ;  /* 0x0000000000017941 */ /* 0x000fea0003800000 */
.L_x_473:
        /* <DEDUP_REMOVED lines=13> */
.L_x_476:
[----:B------:R-:W-:Y:S05]  /*1cc20*/  BSYNC B1 ;  /* 0x0000000000017941 */ /* 0x000fea0003800000 */
.L_x_475:
        /* <DEDUP_REMOVED lines=13> */
.L_x_478:
[----:B------:R-:W-:Y:S05]  /*1cd00*/  BSYNC B1 ;  /* 0x0000000000017941 */ /* 0x000fea0003800000 */
.L_x_477:
        /* <DEDUP_REMOVED lines=13> */
.L_x_480:
[----:B------:R-:W-:Y:S05]  /*1cde0*/  BSYNC B1 ;  /* 0x0000000000017941 */ /* 0x000fea0003800000 */
.L_x_479:
        /* <DEDUP_REMOVED lines=13> */
.L_x_482:
[----:B------:R-:W-:Y:S05]  /*1cec0*/  BSYNC B1 ;  /* 0x0000000000017941 */ /* 0x000fea0003800000 */
.L_x_481:
        /* <DEDUP_REMOVED lines=13> */
.L_x_484:
[----:B------:R-:W-:Y:S05]  /*1cfa0*/  BSYNC B1 ;  /* 0x0000000000017941 */ /* 0x000fea0003800000 */
.L_x_483:
        /* <DEDUP_REMOVED lines=13> */
.L_x_486:
[----:B------:R-:W-:Y:S05]  /*1d080*/  BSYNC B1 ;  /* 0x0000000000017941 */ /* 0x000fea0003800000 */
.L_x_485:
        /* <DEDUP_REMOVED lines=13> */
.L_x_488:
[----:B------:R-:W-:Y:S05]  /*1d160*/  BSYNC B1 ;  /* 0x0000000000017941 */ /* 0x000fea0003800000 */
.L_x_487:
        /* <DEDUP_REMOVED lines=13> */
.L_x_490:
[----:B------:R-:W-:Y:S05]  /*1d240*/  BSYNC B1 ;  /* 0x0000000000017941 */ /* 0x000fea0003800000 */
.L_x_489:
        /* <DEDUP_REMOVED lines=13> */
.L_x_492:
[----:B------:R-:W-:Y:S05]  /*1d320*/  BSYNC B1 ;  /* 0x0000000000017941 */ /* 0x000fea0003800000 */
.L_x_491:
        /* <DEDUP_REMOVED lines=13> */
.L_x_494:
[----:B------:R-:W-:Y:S05]  /*1d400*/  BSYNC B1 ;  /* 0x0000000000017941 */ /* 0x000fea0003800000 */
.L_x_493:
        /* <DEDUP_REMOVED lines=13> */
.L_x_496:
[----:B------:R-:W-:Y:S05]  /*1d4e0*/  BSYNC B1 ;  /* 0x0000000000017941 */ /* 0x000fea0003800000 */
.L_x_495:
        /* <DEDUP_REMOVED lines=13> */
.L_x_498:
[----:B------:R-:W-:Y:S05]  /*1d5c0*/  BSYNC B1 ;  /* 0x0000000000017941 */ /* 0x000fea0003800000 */
.L_x_497:
        /* <DEDUP_REMOVED lines=13> */
.L_x_500:
[----:B------:R-:W-:Y:S05]  /*1d6a0*/  BSYNC B1 ;  /* 0x0000000000017941 */ /* 0x000fea0003800000 */
.L_x_499:
        /* <DEDUP_REMOVED lines=13> */
.L_x_502:
[----:B------:R-:W-:Y:S05]  /*1d780*/  BSYNC B1 ;  /* 0x0000000000017941 */ /* 0x000fea0003800000 */
.L_x_501:
        /* <DEDUP_REMOVED lines=13> */
.L_x_504:
[----:B------:R-:W-:Y:S05]  /*1d860*/  BSYNC B1 ;  /* 0x0000000000017941 */ /* 0x000fea0003800000 */
.L_x_503:
        /* <DEDUP_REMOVED lines=13> */
.L_x_506:
[----:B------:R-:W-:Y:S05]  /*1d940*/  BSYNC B1 ;  /* 0x0000000000017941 */ /* 0x000fea0003800000 */
.L_x_505:
        /* <DEDUP_REMOVED lines=13> */
.L_x_508:
[----:B------:R-:W-:Y:S05]  /*1da20*/  BSYNC B1 ;  /* 0x0000000000017941 */ /* 0x000fea0003800000 */
.L_x_507:
        /* <DEDUP_REMOVED lines=13> */
.L_x_510:
[----:B------:R-:W-:Y:S05]  /*1db00*/  BSYNC B1 ;  /* 0x0000000000017941 */ /* 0x000fea0003800000 */
.L_x_509:
        /* <DEDUP_REMOVED lines=13> */
.L_x_512:
[----:B------:R-:W-:Y:S05]  /*1dbe0*/  BSYNC B1 ;  /* 0x0000000000017941 */ /* 0x000fea0003800000 */
.L_x_511:
        /* <DEDUP_REMOVED lines=13> */
.L_x_514:
[----:B------:R-:W-:Y:S05]  /*1dcc0*/  BSYNC B1 ;  /* 0x0000000000017941 */ /* 0x000fea0003800000 */
.L_x_513:
        /* <DEDUP_REMOVED lines=13> */
.L_x_516:
[----:B------:R-:W-:Y:S05]  /*1dda0*/  BSYNC B1 ;  /* 0x0000000000017941 */ /* 0x000fea0003800000 */
.L_x_515:
        /* <DEDUP_REMOVED lines=13> */
.L_x_518:
[----:B------:R-:W-:Y:S05]  /*1de80*/  BSYNC B1 ;  /* 0x0000000000017941 */ /* 0x000fea0003800000 */
.L_x_517:
        /* <DEDUP_REMOVED lines=13> */
.L_x_520:
[----:B------:R-:W-:Y:S05]  /*1df60*/  BSYNC B1 ;  /* 0x0000000000017941 */ /* 0x000fea0003800000 */
.L_x_519:
        /* <DEDUP_REMOVED lines=13> */
.L_x_522:
[----:B------:R-:W-:Y:S05]  /*1e040*/  BSYNC B1 ;  /* 0x0000000000017941 */ /* 0x000fea0003800000 */
.L_x_521:
        /* <DEDUP_REMOVED lines=13> */
.L_x_524:
[----:B------:R-:W-:Y:S05]  /*1e120*/  BSYNC B1 ;  /* 0x0000000000017941 */ /* 0x000fea0003800000 */
.L_x_523:
        /* <DEDUP_REMOVED lines=13> */
.L_x_526:
[----:B------:R-:W-:Y:S05]  /*1e200*/  BSYNC B1 ;  /* 0x0000000000017941 */ /* 0x000fea0003800000 */
.L_x_525:
        /* <DEDUP_REMOVED lines=13> */
.L_x_528:
[----:B------:R-:W-:Y:S05]  /*1e2e0*/  BSYNC B1 ;  /* 0x0000000000017941 */ /* 0x000fea0003800000 */
.L_x_527:
        /* <DEDUP_REMOVED lines=13> */
.L_x_530:
[----:B------:R-:W-:Y:S05]  /*1e3c0*/  BSYNC B1 ;  /* 0x0000000000017941 */ /* 0x000fea0003800000 */
.L_x_529:
        /* <DEDUP_REMOVED lines=13> */
.L_x_532:
[----:B------:R-:W-:Y:S05]  /*1e4a0*/  BSYNC B1 ;  /* 0x0000000000017941 */ /* 0x000fea0003800000 */
.L_x_531:
        /* <DEDUP_REMOVED lines=13> */
.L_x_534:
[----:B------:R-:W-:Y:S05]  /*1e580*/  BSYNC B1 ;  /* 0x0000000000017941 */ /* 0x000fea0003800000 */
.L_x_533:
        /* <DEDUP_REMOVED lines=13> */
.L_x_536:
[----:B------:R-:W-:Y:S05]  /*1e660*/  BSYNC B1 ;  /* 0x0000000000017941 */ /* 0x000fea0003800000 */
.L_x_535:
        /* <DEDUP_REMOVED lines=13> */
.L_x_538:
[----:B------:R-:W-:Y:S05]  /*1e740*/  BSYNC B1 ;  /* 0x0000000000017941 */ /* 0x000fea0003800000 */
.L_x_537:
        /* <DEDUP_REMOVED lines=13> */
.L_x_540:
[----:B------:R-:W-:Y:S05]  /*1e820*/  BSYNC B1 ;  /* 0x0000000000017941 */ /* 0x000fea0003800000 */
.L_x_539:
        /* <DEDUP_REMOVED lines=13> */
.L_x_542:
[----:B------:R-:W-:Y:S05]  /*1e900*/  BSYNC B1 ;  /* 0x0000000000017941 */ /* 0x000fea0003800000 */
.L_x_541:
        /* <DEDUP_REMOVED lines=13> */
.L_x_544:
[----:B------:R-:W-:Y:S05]  /*1e9e0*/  BSYNC B1 ;  /* 0x0000000000017941 */ /* 0x000fea0003800000 */
.L_x_543:
        /* <DEDUP_REMOVED lines=13> */
.L_x_546:
[----:B------:R-:W-:Y:S05]  /*1eac0*/  BSYNC B1 ;  /* 0x0000000000017941 */ /* 0x000fea0003800000 */
.L_x_545:
[----:B--234-:R-:W2:Y:S01]  /*1ead0*/  LDL.LU R3, [R1+0x448] ;  /* 0x0004480001037983 */ /* 0x01cea20000300800 */
[----:B-----5:R-:W-:Y:S01]  /*1eae0*/  LOP3.LUT R6, R6, 0xff, RZ, 0xc0, !PT ;  /* 0x000000ff06067812 */ /* 0x020fe200078ec0ff */
[----:B------:R-:W-:Y:S01]  /*1eaf0*/  BSSY B1, `(.L_x_547) ;  /* 0x000000b000017945 */ /* 0x000fe20003800000 */
[----:B------:R-:W-:Y:S02]  /*1eb00*/  ISETP.LT.OR P2, PT, R0, 0xf9, !P1 ;  /* 0x000000f90000780c */ /* 0x000fe40004f41670 */
[----:B------:R-:W-:Y:S02]  /*1eb10*/  F2FP.F16.E5M2.UNPACK_B R6, R6 ;  /* 0x00000006ff06723e */ /* 0x000fe400020004ff */
[----:B------:R-:W-:-:S03]  /*1eb20*/  PRMT R2, RZ, 0x7610, R2 ;  /* 0x00007610ff027816 */ /* 0x000fc60000000002 */
[----:B------:R-:W-:-:S05]  /*1eb30*/  HADD2.F32 R6, -RZ, R6.H0_H0 ;  /* 0x20000006ff067230 */ /* 0x000fca0000004100 */
[----:B------:R-:W-:-:S04]  /*1eb40*/  FMUL R6, R6, UR21 ;  /* 0x0000001506067c20 */ /* 0x000fc80008400000 */
[----:B--2---:R-:W-:-:S05]  /*1eb50*/  FFMA R6, R3, UR20, R6 ;  /* 0x0000001403067c23 */ /* 0x004fca0008000006 */
[----:B------:R-:W-:-:S05]  /*1eb60*/  F2FP.SATFINITE.E5M2.F32.PACK_AB_MERGE_C R3, RZ, R6, RZ ;  /* 0x00000006ff03723e */ /* 0x000fca00048060ff */
[----:B------:R2:W-:Y:S01]  /*1eb70*/  @!P0 STG.E.U8 desc[UR14][R30.64+0xf9], R3 ;  /* 0x0000f9031e008986 */ /* 0x0005e2000c10110e */
[----:B------:R-:W-:Y:S05]  /*1eb80*/  @P2 BRA `(.L_x_548) ;  /* 0x0000000000042947 */ /* 0x000fea0003800000 */
[----:B------:R3:W5:Y:S02]  /*1eb90*/  LDG.E.U8 R2, desc[UR14][R4.64+0xf8] ;  /* 0x0000f80e04027981 */ /* 0x000764000c1e1100 */
.L_x_548:
[----:B------:R-:W-:Y:S05]  /*1eba0*/  BSYNC B1 ;  /* 0x0000000000017941 */ /* 0x000fea0003800000 */
.L_x_547:
[----:B--2---:R-:W2:Y:S01]  /*1ebb0*/  LDL.LU R3, [R1+0x44c] ;  /* 0x00044c0001037983 */ /* 0x004ea20000300800 */
        /* <DEDUP_REMOVED lines=12> */
.L_x_550:
[----:B------:R-:W-:Y:S05]  /*1ec80*/  BSYNC B1 ;  /* 0x0000000000017941 */ /* 0x000fea0003800000 */
.L_x_549:
[----:B------:R-:W-:Y:S05]  /*1ec90*/  @P1 BRA `(.L_x_551) ;  /* 0x0000004800881947 */ /* 0x000fea0003800000 */
[----:B------:R-:W2:Y:S01]  /*1eca0*/  LDL.LU R2, [R1+0x450] ;  /* 0x0004500001027983 */ /* 0x000ea20000300800 */
[----:B-----5:R-:W-:-:S04]  /*1ecb0*/  LOP3.LUT R0, R0, 0xff, RZ, 0xc0, !PT ;  /* 0x000000ff00007812 */ /* 0x020fc800078ec0ff */
[----:B------:R-:W-:-:S05]  /*1ecc0*/  F2FP.F16.E5M2.UNPACK_B R0, R0 ;  /* 0x00000000ff00723e */ /* 0x000fca00020004ff */
[----:B------:R-:W-:-:S05]  /*1ecd0*/  HADD2.F32 R0, -RZ, R0.H0_H0 ;  /* 0x20000000ff007230 */ /* 0x000fca0000004100 */
[----:B------:R-:W-:-:S04]  /*1ece0*/  FMUL R0, R0, UR21 ;  /* 0x0000001500007c20 */ /* 0x000fc80008400000 */
[----:B--2---:R-:W-:-:S05]  /*1ecf0*/  FFMA R0, R2, UR20, R0 ;  /* 0x0000001402007c23 */ /* 0x004fca0008000000 */
[----:B------:R-:W-:-:S05]  /*1ed00*/  F2FP.SATFINITE.E5M2.F32.PACK_AB_MERGE_C R3, RZ, R0, RZ ;  /* 0x00000000ff03723e */ /* 0x000fca00048060ff */
[----:B------:R2:W-:Y:S01]  /*1ed10*/  STG.E.U8 desc[UR14][R28.64+0xf9], R3 ;  /* 0x0000f9031c007986 */ /* 0x0005e2000c10110e */
[----:B------:R-:W-:Y:S05]  /*1ed20*/  BRA `(.L_x_551) ;  /* 0x0000004800647947 */ /* 0x000fea0003800000 */
.L_x_38:
[----:B------:R-:W-:Y:S01]  /*1ed30*/  ISETP.GE.AND P3, PT, R34, 0x1, PT ;  /* 0x000000012200780c */ /* 0x000fe20003f66270 */
[----:B------:R-:W-:Y:S01]  /*1ed40*/  FMUL R3, R3, UR20 ;  /* 0x0000001403037c20 */ /* 0x000fe20008400000 */
[----:B------:R-:W2:Y:S02]  /*1ed50*/  LDL.LU R2, [R1+0x200] ;  /* 0x0002000001027983 */ /* 0x000ea40000300800 */
[----:B------:R-:W-:Y:S02]  /*1ed60*/  ISETP.LT.OR P0, PT, R0, 0x1, !P3 ;  /* 0x000000010000780c */ /* 0x000fe40005f01670 */
[----:B------:R-:W-:Y:S01]  /*1ed70*/  F2FP.SATFINITE.E5M2.F32.PACK_AB_MERGE_C R3, RZ, R3, RZ ;  /* 0x00000003ff03723e */ /* 0x000fe200048060ff */
[----:B------:R-:W-:Y:S01]  /*1ed80*/  FMUL R4, R4, UR20 ;  /* 0x0000001404047c20 */ /* 0x000fe20008400000 */
[----:B------:R-:W-:Y:S01]  /*1ed90*/  ISETP.GE.AND P2, PT, R34, 0x9, PT ;  /* 0x000000092200780c */ /* 0x000fe20003f46270 */
[----:B------:R-:W-:Y:S01]  /*1eda0*/  FMUL R5, R5, UR20 ;  /* 0x0000001405057c20 */ /* 0x000fe20008400000 */
[----:B------:R-:W-:Y:S01]  /*1edb0*/  ISETP.LT.OR P1, PT, R0, 0x9, !P3 ;  /* 0x000000090000780c */ /* 0x000fe20005f21670 */
[----:B------:R-:W-:Y:S01]  /*1edc0*/  FMUL R6, R6, UR20 ;  /* 0x0000001406067c20 */ /* 0x000fe20008400000 */
[----:B------:R-:W-:Y:S01]  /*1edd0*/  FMUL R7, R7, UR20 ;  /* 0x0000001407077c20 */ /* 0x000fe20008400000 */
[----:B------:R-:W-:Y:S01]  /*1ede0*/  ISETP.LT.OR P5, PT, R0, 0xa, !P3 ;  /* 0x0000000a0000780c */ /* 0x000fe20005fa1670 */
[----:B------:R-:W-:Y:S01]  /*1edf0*/  FMUL R8, R8, UR20 ;  /* 0x0000001408087c20 */ /* 0x000fe20008400000 */
[----:B------:R-:W-:Y:S01]  /*1ee00*/  FMUL R9, R9, UR20 ;  /* 0x0000001409097c20 */ /* 0x000fe20008400000 */
[----:B------:R-:W-:Y:S01]  /*1ee10*/  FMUL R10, R10, UR20 ;  /* 0x000000140a0a7c20 */ /* 0x000fe20008400000 */
[----:B------:R0:W-:Y:S01]  /*1ee20*/  @!P0 STG.E.U8 desc[UR14][R24.64], R3 ;  /* 0x0000000318008986 */ /* 0x0001e2000c10110e */
[----:B------:R-:W-:-:S02]  /*1ee30*/  ISETP.LT.OR P0, PT, R0, 0x2, !P3 ;  /* 0x000000020000780c */ /* 0x000fc40005f01670 */
[----:B------:R-:W-:Y:S01]  /*1ee40*/  F2FP.SATFINITE.E5M2.F32.PACK_AB_MERGE_C R4, RZ, R4, RZ ;  /* 0x00000004ff04723e */ /* 0x000fe200048060ff */
[----:B------:R-:W-:Y:S01]  /*1ee50*/  FMUL R11, R11, UR20 ;  /* 0x000000140b0b7c20 */ /* 0x000fe20008400000 */
[----:B------:R-:W-:Y:S01]  /*1ee60*/  F2FP.SATFINITE.E5M2.F32.PACK_AB_MERGE_C R5, RZ, R5, RZ ;  /* 0x00000005ff05723e */ /* 0x000fe200048060ff */
[----:B------:R-:W-:Y:S01]  /*1ee70*/  FMUL R12, R12, UR20 ;  /* 0x000000140c0c7c20 */ /* 0x000fe20008400000 */
[----:B------:R-:W-:Y:S01]  /*1ee80*/  FMUL R13, R13, UR20 ;  /* 0x000000140d0d7c20 */ /* 0x000fe20008400000 */
[----:B------:R-:W-:Y:S01]  /*1ee90*/  FMUL R14, R14, UR20 ;  /* 0x000000140e0e7c20 */ /* 0x000fe20008400000 */
[----:B------:R-:W-:Y:S01]  /*1eea0*/  FMUL R15, R15, UR20 ;  /* 0x000000140f0f7c20 */ /* 0x000fe20008400000 */
[----:B------:R-:W-:Y:S01]  /*1eeb0*/  FMUL R16, R16, UR20 ;  /* 0x0000001410107c20 */ /* 0x000fe20008400000 */
[----:B------:R-:W-:Y:S01]  /*1eec0*/  FMUL R17, R17, UR20 ;  /* 0x0000001411117c20 */ /* 0x000fe20008400000 */
[----:B------:R-:W-:Y:S01]  /*1eed0*/  FMUL R18, R18, UR20 ;  /* 0x0000001412127c20 */ /* 0x000fe20008400000 */
[----:B------:R-:W-:Y:S01]  /*1eee0*/  FMUL R19, R19, UR20 ;  /* 0x0000001413137c20 */ /* 0x000fe20008400000 */
[----:B------:R-:W-:Y:S01]  /*1eef0*/  @!P0 STG.E.U8 desc[UR14][R24.64+0x1], R4 ;  /* 0x0000010418008986 */ /* 0x000fe2000c10110e */
[----:B------:R-:W-:-:S02]  /*1ef00*/  ISETP.LT.OR P0, PT, R0, 0x1, !P2 ;  /* 0x000000010000780c */ /* 0x000fc40005701670 */
[----:B------:R-:W-:Y:S01]  /*1ef10*/  F2FP.SATFINITE.E5M2.F32.PACK_AB_MERGE_C R6, RZ, R6, RZ ;  /* 0x00000006ff06723e */ /* 0x000fe200048060ff */
[----:B------:R-:W-:Y:S01]  /*1ef20*/  FMUL R20, R20, UR20 ;  /* 0x0000001414147c20 */ /* 0x000fe20008400000 */
[----:B------:R-:W-:Y:S01]  /*1ef30*/  FMUL R21, R21, UR20 ;  /* 0x0000001415157c20 */ /* 0x000fe20008400000 */
[----:B------:R-:W-:Y:S01]  /*1ef40*/  FMUL R22, R22, UR20 ;  /* 0x0000001416167c20 */ /* 0x000fe20008400000 */
[----:B------:R-:W3:Y:S07]  /*1ef50*/  LDL.LU R41, [R1+0x204] ;  /* 0x0002040001297983 */ /* 0x000eee0000300800 */
[----:B------:R4:W-:Y:S01]  /*1ef60*/  @!P0 STG.E.U8 desc[UR14][R26.64], R5 ;  /* 0x000000051a008986 */ /* 0x0009e2000c10110e */
[----:B------:R-:W-:-:S02]  /*1ef70*/  ISETP.LT.OR P0, PT, R0, 0x2, !P2 ;  /* 0x000000020000780c */ /* 0x000fc40005701670 */
[----:B------:R-:W-:Y:S01]  /*1ef80*/  F2FP.SATFINITE.E5M2.F32.PACK_AB_MERGE_C R7, RZ, R7, RZ ;  /* 0x00000007ff07723e */ /* 0x000fe200048060ff */
[----:B------:R-:W5:Y:S01]  /*1ef90*/  LDL.LU R39, [R1+0x208] ;  /* 0x0002080001277983 */ /* 0x000f620000300800 */
[----:B------:R-:W-:Y:S02]  /*1efa0*/  F2FP.SATFINITE.E5M2.F32.PACK_AB_MERGE_C R8, RZ, R8, RZ ;  /* 0x00000008ff08723e */ /* 0x000fe400048060ff */
[----:B------:R-:W-:Y:S01]  /*1efb0*/  F2FP.SATFINITE.E5M2.F32.PACK_AB_MERGE_C R9, RZ, R9, RZ ;  /* 0x00000009ff09723e */ /* 0x000fe200048060ff */
[----:B------:R-:W-:Y:S01]  /*1efc0*/  FMUL R23, R23, UR20 ;  /* 0x0000001417177c20 */ /* 0x000fe20008400000 */
[----:B------:R-:W-:Y:S01]  /*1efd0*/  F2FP.SATFINITE.E5M2.F32.PACK_AB_MERGE_C R10, RZ, R10, RZ ;  /* 0x0000000aff0a723e */ /* 0x000fe200048060ff */
[----:B------:R-:W-:Y:S01]  /*1efe0*/  FMUL R152, R152, UR20 ;  /* 0x0000001498987c20 */ /* 0x000fe20008400000 */
[----:B------:R-:W-:Y:S01]  /*1eff0*/  F2FP.SATFINITE.E5M2.F32.PACK_AB_MERGE_C R11, RZ, R11, RZ ;  /* 0x0000000bff0b723e */ /* 0x000fe200048060ff */
[----:B------:R-:W3:Y:S04]  /*1f000*/  LDL.LU R35, [R1+0x20c] ;  /* 0x00020c0001237983 */ /* 0x000ee80000300800 */
[----:B------:R-:W-:Y:S01]  /*1f010*/  @!P0 STG.E.U8 desc[UR14][R26.64+0x1], R6 ;  /* 0x000001061a008986 */ /* 0x000fe2000c10110e */
[----:B------:R-:W-:-:S03]  /*1f020*/  ISETP.LT.OR P0, PT, R0, 0x9, !P2 ;  /* 0x000000090000780c */ /* 0x000fc60005701670 */
[----:B------:R-:W-:Y:S01]  /*1f030*/  @!P1 STG.E.U8 desc[UR14][R24.64+0x8], R7 ;  /* 0x0000080718009986 */ /* 0x000fe2000c10110e */
[----:B------:R-:W-:-:S03]  /*1f040*/  ISETP.LT.OR P1, PT, R0, 0xa, !P2 ;  /* 0x0000000a0000780c */ /* 0x000fc60005721670 */
[----:B------:R-:W-:Y:S01]  /*1f050*/  @!P5 STG.E.U8 desc[UR14][R24.64+0x9], R8 ;  /* 0x000009081800d986 */ /* 0x000fe2000c10110e */
[C---:B------:R-:W-:Y:S02]  /*1f060*/  ISETP.LT.OR P5, PT, R0.reuse, 0x11, !P3 ;  /* 0x000000110000780c */ /* 0x040fe40005fa1670 */
[----:B------:R-:W-:Y:S01]  /*1f070*/  F2FP.SATFINITE.E5M2.F32.PACK_AB_MERGE_C R12, RZ, R12, RZ ;  /* 0x0000000cff0c723e */ /* 0x000fe200048060ff */
[----:B------:R-:W-:Y:S01]  /*1f080*/  FMUL R153, R153, UR20 ;  /* 0x0000001499997c20 */ /* 0x000fe20008400000 */
[----:B------:R-:W-:Y:S01]  /*1f090*/  F2FP.SATFINITE.E5M2.F32.PACK_AB_MERGE_C R13, RZ, R13, RZ ;  /* 0x0000000dff0d723e */ /* 0x000fe200048060ff */
[----:B------:R-:W-:Y:S01]  /*1f0a0*/  @!P0 STG.E.U8 desc[UR14][R26.64+0x8], R9 ;  /* 0x000008091a008986 */ /* 0x000fe2000c10110e */
[----:B------:R-:W-:-:S03]  /*1f0b0*/  ISETP.LT.OR P0, PT, R0, 0x12, !P3 ;  /* 0x000000120000780c */ /* 0x000fc60005f01670 */
[----:B------:R-:W-:Y:S01]  /*1f0c0*/  @!P1 STG.E.U8 desc[UR14][R26.64+0x9], R10 ;  /* 0x0000090a1a009986 */ /* 0x000fe2000c10110e */
[----:B------:R-:W-:-:S03]  /*1f0d0*/  ISETP.LT.OR P1, PT, R0, 0x11, !P2 ;  /* 0x000000110000780c */ /* 0x000fc60005721670 */
[----:B------:R-:W-:Y:S01]  /*1f0e0*/  @!P5 STG.E.U8 desc[UR14][R24.64+0x10], R11 ;  /* 0x0000100b1800d986 */ /* 0x000fe2000c10110e */
[C---:B------:R-:W-:Y:S02]  /*1f0f0*/  ISETP.LT.OR P5, PT, R0.reuse, 0x12, !P2 ;  /* 0x000000120000780c */ /* 0x040fe400057a1670 */
[----:B------:R-:W-:Y:S01]  /*1f100*/  F2FP.SATFINITE.E5M2.F32.PACK_AB_MERGE_C R14, RZ, R14, RZ ;  /* 0x0000000eff0e723e */ /* 0x000fe200048060ff */
[----:B------:R-:W5:Y:S04]  /*1f110*/  LDL.LU R33, [R1+0x210] ;  /* 0x0002100001217983 */ /* 0x000f680000300800 */
[----:B------:R-:W-:Y:S01]  /*1f120*/  @!P0 STG.E.U8 desc[UR14][R24.64+0x11], R12 ;  /* 0x0000110c18008986 */ /* 0x000fe2000c10110e */
[----:B------:R-:W-:-:S03]  /*1f130*/  ISETP.LT.OR P0, PT, R0, 0x19, !P3 ;  /* 0x000000190000780c */ /* 0x000fc60005f01670 */
[----:B------:R-:W-:Y:S01]  /*1f140*/  @!P1 STG.E.U8 desc[UR14][R26.64+0x10], R13 ;  /* 0x0000100d1a009986 */ /* 0x000fe2000c10110e */
[C---:B------:R-:W-:Y:S02]  /*1f150*/  ISETP.LT.OR P1, PT, R0.reuse, 0x1a, !P3 ;  /* 0x0000001a0000780c */ /* 0x040fe40005f21670 */
[----:B------:R-:W-:Y:S02]  /*1f160*/  F2FP.SATFINITE.E5M2.F32.PACK_AB_MERGE_C R15, RZ, R15, RZ ;  /* 0x0000000fff0f723e */ /* 0x000fe400048060ff */
[----:B------:R-:W-:Y:S01]  /*1f170*/  F2FP.SATFINITE.E5M2.F32.PACK_AB_MERGE_C R16, RZ, R16, RZ ;  /* 0x00000010ff10723e */ /* 0x000fe200048060ff */
[----:B------:R-:W-:Y:S01]  /*1f180*/  @!P5 STG.E.U8 desc[UR14][R26.64+0x11], R14 ;  /* 0x0000110e1a00d986 */ /* 0x000fe2000c10110e */
[----:B------:R-:W-:-:S03]  /*1f190*/  ISETP.LT.OR P5, PT, R0, 0x19, !P2 ;  /* 0x000000190000780c */ /* 0x000fc600057a1670 */
[----:B------:R-:W-:Y:S01]  /*1f1a0*/  @!P0 STG.E.U8 desc[UR14][R24.64+0x18], R15 ;  /* 0x0000180f18008986 */ /* 0x000fe2000c10110e */
[----:B------:R-:W-:-:S03]  /*1f1b0*/  ISETP.LT.OR P0, PT, R0, 0x1a, !P2 ;  /* 0x0000001a0000780c */ /* 0x000fc60005701670 */
[----:B------:R-:W-:Y:S01]  /*1f1c0*/  @!P1 STG.E.U8 desc[UR14][R24.64+0x19], R16 ;  /* 0x0000191018009986 */ /* 0x000fe2000c10110e */
[----:B------:R-:W-:Y:S02]  /*1f1d0*/  ISETP.LT.OR P1, PT, R0, 0x21, !P3 ;  /* 0x000000210000780c */ /* 0x000fe40005f21670 */
[----:B------:R-:W-:Y:S01]  /*1f1e0*/  F2FP.SATFINITE.E5M2.F32.PACK_AB_MERGE_C R17, RZ, R17, RZ ;  /* 0x00000011ff11723e */ /* 0x000fe200048060ff */
[----:B------:R-:W5:Y:S01]  /*1f1f0*/  LDL.LU R32, [R1+0x214] ;  /* 0x0002140001207983 */ /* 0x000f620000300800 */
[----:B------:R-:W-:Y:S01]  /*1f200*/  F2FP.SATFINITE.E5M2.F32.PACK_AB_MERGE_C R18, RZ, R18, RZ ;  /* 0x00000012ff12723e */ /* 0x000fe200048060ff */
[----:B------:R-:W-:Y:S01]  /*1f210*/  FMUL R154, R154, UR20 ;  /* 0x000000149a9a7c20 */ /* 0x000fe20008400000 */
[----:B------:R-:W-:Y:S01]  /*1f220*/  F2FP.SATFINITE.E5M2.F32.PACK_AB_MERGE_C R19, RZ, R19, RZ ;  /* 0x00000013ff13723e */ /* 0x000fe200048060ff */
[----:B------:R-:W-:Y:S01]  /*1f230*/  @!P5 STG.E.U8 desc[UR14][R26.64+0x18], R17 ;  /* 0x000018111a00d986 */ /* 0x000fe2000c10110e */
[----:B------:R-:W-:Y:S01]  /*1f240*/  ISETP.LT.OR P5, PT, R0, 0x22, !P3 ;  /* 0x000000220000780c */ /* 0x000fe20005fa1670 */
[----:B------:R-:W-:Y:S01]  /*1f250*/  FMUL R156, R156, UR20 ;  /* 0x000000149c9c7c20 */ /* 0x000fe20008400000 */
[----:B------:R-:W-:Y:S01]  /*1f260*/  F2FP.SATFINITE.E5M2.F32.PACK_AB_MERGE_C R20, RZ, R20, RZ ;  /* 0x00000014ff14723e */ /* 0x000fe200048060ff */
[----:B------:R-:W-:Y:S01]  /*1f270*/  @!P0 STG.E.U8 desc[UR14][R26.64+0x19], R18 ;  /* 0x000019121a008986 */ /* 0x000fe2000c10110e */
[C---:B------:R-:W-:Y:S01]  /*1f280*/  ISETP.LT.OR P0, PT, R0.reuse, 0x21, !P2 ;  /* 0x000000210000780c */ /* 0x040fe20005701670 */
[----:B------:R-:W-:Y:S01]  /*1f290*/  FMUL R155, R155, UR20 ;  /* 0x000000149b9b7c20 */ /* 0x000fe20008400000 */
[----:B------:R-:W-:Y:S01]  /*1f2a0*/  F2FP.SATFINITE.E5M2.F32.PACK_AB_MERGE_C R21, RZ, R21, RZ ;  /* 0x00000015ff15723e */ /* 0x000fe200048060ff */
[----:B------:R-:W-:Y:S01]  /*1f2b0*/  @!P1 STG.E.U8 desc[UR14][R24.64+0x20], R19 ;  /* 0x0000201318009986 */ /* 0x000fe2000c10110e */
[----:B------:R-:W-:Y:S01]  /*1f2c0*/  ISETP.LT.OR P1, PT, R0, 0x22, !P2 ;  /* 0x000000220000780c */ /* 0x000fe20005721670 */
[----:B------:R-:W-:Y:S01]  /*1f2d0*/  FMUL R157, R157, UR20 ;  /* 0x000000149d9d7c20 */ /* 0x000fe20008400000 */
        /* <DEDUP_REMOVED lines=20> */
[C---:B------:R-:W-:Y:S01]  /*1f420*/  ISETP.LT.OR P6, PT, R0.reuse, 0x32, !P2 ;  /* 0x000000320000780c */ /* 0x040fe200057c1670 */
        /* <DEDUP_REMOVED lines=45> */
[----:B0-----:R-:W-:Y:S01]  /*1f700*/  F2FP.SATFINITE.E5M2.F32.PACK_AB_MERGE_C R3, RZ, R168, RZ ;  /* 0x000000a8ff03723e */ /* 0x001fe200048060ff */
        /* <DEDUP_REMOVED lines=11> */
[----:B----4-:R-:W-:Y:S01]  /*1f7c0*/  F2FP.SATFINITE.E5M2.F32.PACK_AB_MERGE_C R5, RZ, R170, RZ ;  /* 0x000000aaff05723e */ /* 0x010fe200048060ff */
        /* <DEDUP_REMOVED lines=8> */
[----:B------:R0:W-:Y:S01]  /*1f850*/  @!P1 STG.E.U8 desc[UR14][R24.64+0x49], R3 ;  /* 0x0000490318009986 */ /* 0x0001e2000c10110e */
[C---:B------:R-:W-:Y:S01]  /*1f860*/  ISETP.LT.OR P1, PT, R0.reuse, 0x52, !P3 ;  /* 0x000000520000780c */ /* 0x040fe20005f21670 */
[----:B------:R-:W-:Y:S01]  /*1f870*/  FMUL R181, R181, UR20 ;  /* 0x00000014b5b57c20 */ /* 0x000fe20008400000 */
[----:B------:R-:W-:Y:S01]  /*1f880*/  F2FP.SATFINITE.E5M2.F32.PACK_AB_MERGE_C R175, RZ, R175, RZ ;  /* 0x000000afffaf723e */ /* 0x000fe200048060ff */
[----:B------:R4:W-:Y:S01]  /*1f890*/  @!P6 STG.E.U8 desc[UR14][R26.64+0x49], R5 ;  /* 0x000049051a00e986 */ /* 0x0009e2000c10110e */
        /* <DEDUP_REMOVED lines=8> */
[----:B0-----:R-:W-:Y:S01]  /*1f920*/  F2FP.SATFINITE.E5M2.F32.PACK_AB_MERGE_C R3, RZ, R172, RZ ;  /* 0x000000acff03723e */ /* 0x001fe200048060ff */
[----:B------:R-:W-:Y:S01]  /*1f930*/  FMUL R183, R183, UR20 ;  /* 0x00000014b7b77c20 */ /* 0x000fe20008400000 */
[C---:B------:R-:W-:Y:S01]  /*1f940*/  ISETP.LT.OR P0, PT, R0.reuse, 0x59, !P3 ;  /* 0x000000590000780c */ /* 0x040fe20005f01670 */
[----:B------:R-:W-:Y:S01]  /*1f950*/  FMUL R185, R185, UR20 ;  /* 0x00000014b9b97c20 */ /* 0x000fe20008400000 */
[----:B----4-:R-:W-:Y:S01]  /*1f960*/  F2FP.SATFINITE.E5M2.F32.PACK_AB_MERGE_C R5, RZ, R174, RZ ;  /* 0x000000aeff05723e */ /* 0x010fe200048060ff */
        /* <DEDUP_REMOVED lines=8> */
[----:B------:R4:W-:Y:S01]  /*1f9f0*/  @!P6 STG.E.U8 desc[UR14][R26.64+0x51], R5 ;  /* 0x000051051a00e986 */ /* 0x0009e2000c10110e */
[C---:B------:R-:W-:Y:S01]  /*1fa00*/  ISETP.LT.OR P6, PT, R0.reuse, 0x5a, !P2 ;  /* 0x0000005a0000780c */ /* 0x040fe200057c1670 */
[----:B------:R-:W-:Y:S01]  /*1fa10*/  FMUL R187, R187, UR20 ;  /* 0x00000014bbbb7c20 */ /* 0x000fe20008400000 */
[----:B------:R-:W-:Y:S01]  /*1fa20*/  F2FP.SATFINITE.E5M2.F32.PACK_AB_MERGE_C R185, RZ, R185, RZ ;  /* 0x000000b9ffb9723e */ /* 0x000fe200048060ff */
[----:B------:R-:W-:Y:S01]  /*1fa30*/  @!P0 STG.E.U8 desc[UR14][R24.64+0x58], R175 ;  /* 0x000058af18008986 */ /* 0x000fe2000c10110e */
[----:B0-----:R-:W-:Y:S01]  /*1fa40*/  F2FP.SATFINITE.E5M2.F32.PACK_AB_MERGE_C R3, RZ, R176, RZ ;  /* 0x000000b0ff03723e */ /* 0x001fe200048060ff */
[----:B------:R-:W-:Y:S01]  /*1fa50*/  FMUL R189, R189, UR20 ;  /* 0x00000014bdbd7c20 */ /* 0x000fe20008400000 */
[----:B------:R-:W-:Y:S01]  /*1fa60*/  ISETP.LT.OR P0, PT, R0, 0x61, !P3 ;  /* 0x000000610000780c */ /* 0x000fe20005f01670 */
[----:B------:R-:W-:Y:S01]  /*1fa70*/  FMUL R190, R190, UR20 ;  /* 0x00000014bebe7c20 */ /* 0x000fe20008400000 */
[----:B------:R-:W-:Y:S01]  /*1fa80*/  FMUL R192, R192, UR20 ;  /* 0x00000014c0c07c20 */ /* 0x000fe20008400000 */
[----:B------:R0:W-:Y:S01]  /*1fa90*/  @!P1 STG.E.U8 desc[UR14][R24.64+0x59], R3 ;  /* 0x0000590318009986 */ /* 0x0001e2000c10110e */
[C---:B------:R-:W-:Y:S01]  /*1faa0*/  ISETP.LT.OR P1, PT, R0.reuse, 0x62, !P3 ;  /* 0x000000620000780c */ /* 0x040fe20005f21670 */
[----:B------:R-:W-:Y:S01]  /*1fab0*/  FMUL R191, R191, UR20 ;  /* 0x00000014bfbf7c20 */ /* 0x000fe20008400000 */
[----:B----4-:R-:W-:Y:S01]  /*1fac0*/  F2FP.SATFINITE.E5M2.F32.PACK_AB_MERGE_C R5, RZ, R178, RZ ;  /* 0x000000b2ff05723e */ /* 0x010fe200048060ff */
[----:B------:R-:W-:Y:S01]  /*1fad0*/  @!P5 STG.E.U8 desc[UR14][R26.64+0x58], R177 ;  /* 0x000058b11a00d986 */ /* 0x000fe2000c10110e */
        /* <DEDUP_REMOVED lines=12> */
[----:B------:R-:W-:Y:S01]  /*1fba0*/  F2FP.SATFINITE.E5M2.F32.PACK_AB_MERGE_C R191, RZ, R191, RZ ;  /* 0x000000bfffbf723e */ /* 0x000fe200048060ff */
[----:B------:R0:W-:Y:S01]  /*1fbb0*/  @!P1 STG.E.U8 desc[UR14][R24.64+0x61], R3 ;  /* 0x0000610318009986 */ /* 0x0001e2000c10110e */
[C---:B------:R-:W-:Y:S01]  /*1fbc0*/  ISETP.LT.OR P1, PT, R0.reuse, 0x6a, !P3 ;  /* 0x0000006a0000780c */ /* 0x040fe20005f21670 */
[----:B------:R-:W-:Y:S01]  /*1fbd0*/  FMUL R197, R197, UR20 ;  /* 0x00000014c5c57c20 */ /* 0x000fe20008400000 */
[----:B----4-:R-:W-:Y:S01]  /*1fbe0*/  F2FP.SATFINITE.E5M2.F32.PACK_AB_MERGE_C R5, RZ, R182, RZ ;  /* 0x000000b6ff05723e */ /* 0x010fe200048060ff */
[----:B------:R-:W-:Y:S01]  /*1fbf0*/  @!P5 STG.E.U8 desc[UR14][R26.64+0x60], R181 ;  /* 0x000060b51a00d986 */ /* 0x000fe2000c10110e */
[----:B------:R-:W-:Y:S01]  /*1fc00*/  ISETP.LT.OR P5, PT, R0, 0x69, !P2 ;  /* 0x000000690000780c */ /* 0x000fe200057a1670 */
        /* <DEDUP_REMOVED lines=13> */
[----:B------:R-:W-:Y:S01]  /*1fce0*/  ISETP.LT.OR P1, PT, R0, 0x72, !P3 ;  /* 0x000000720000780c */ /* 0x000fe20005f21670 */
[----:B------:R-:W-:Y:S01]  /*1fcf0*/  FMUL R202, R202, UR20 ;  /* 0x00000014caca7c20 */ /* 0x000fe20008400000 */
[----:B----4-:R-:W-:Y:S01]  /*1fd00*/  F2FP.SATFINITE.E5M2.F32.PACK_AB_MERGE_C R5, RZ, R186, RZ ;  /* 0x000000baff05723e */ /* 0x010fe200048060ff */
        /* <DEDUP_REMOVED lines=111> */
[----:B--2---:R-:W-:Y:S01]  /*20400*/  FMUL R2, R2, UR20 ;  /* 0x0000001402027c20 */ /* 0x004fe20008400000 */
        /* <DEDUP_REMOVED lines=8> */
[----:B------:R-:W4:Y:S01]  /*20490*/  LDL.LU R38, [R1+0x218] ;  /* 0x0002180001267983 */ /* 0x000f220000300800 */
[----:B------:R-:W-:-:S03]  /*204a0*/  F2FP.SATFINITE.E5M2.F32.PACK_AB_MERGE_C R233, RZ, R233, RZ ;  /* 0x000000e9ffe9723e */ /* 0x000fc600048060ff */
[----:B------:R0:W-:Y:S01]  /*204b0*/  @!P1 STG.E.U8 desc[UR14][R24.64+0xa1], R3 ;  /* 0x0000a10318009986 */ /* 0x0001e2000c10110e */
[C---:B------:R-:W-:Y:S02]  /*204c0*/  ISETP.LT.OR P1, PT, R0.reuse, 0xaa, !P3 ;  /* 0x000000aa0000780c */ /* 0x040fe40005f21670 */
[----:B--2---:R-:W-:Y:S01]  /*204d0*/  F2FP.SATFINITE.E5M2.F32.PACK_AB_MERGE_C R5, RZ, R214, RZ ;  /* 0x000000d6ff05723e */ /* 0x004fe200048060ff */
[----:B------:R-:W-:Y:S01]  /*204e0*/  @!P5 STG.E.U8 desc[UR14][R26.64+0xa0], R213 ;  /* 0x0000a0d51a00d986 */ /* 0x000fe2000c10110e */
[----:B------:R-:W-:-:S03]  /*204f0*/  ISETP.LT.OR P5, PT, R0, 0xa9, !P2 ;  /* 0x000000a90000780c */ /* 0x000fc600057a1670 */
[----:B------:R2:W-:Y:S01]  /*20500*/  @!P6 STG.E.U8 desc[UR14][R26.64+0xa1], R5 ;  /* 0x0000a1051a00e986 */ /* 0x0005e2000c10110e */
[C---:B------:R-:W-:Y:S02]  /*20510*/  ISETP.LT.OR P6, PT, R0.reuse, 0xaa, !P2 ;  /* 0x000000aa0000780c */ /* 0x040fe400057c1670 */
[----:B0-----:R-:W-:Y:S01]  /*20520*/  F2FP.SATFINITE.E5M2.F32.PACK_AB_MERGE_C R3, RZ, R216, RZ ;  /* 0x000000d8ff03723e */ /* 0x001fe200048060ff */
[----:B------:R-:W-:Y:S01]  /*20530*/  @!P0 STG.E.U8 desc[UR14][R24.64+0xa8], R215 ;  /* 0x0000a8d718008986 */ /* 0x000fe2000c10110e */
[----:B------:R-:W-:-:S03]  /*20540*/  ISETP.LT.OR P0, PT, R0, 0xb1, !P3 ;  /* 0x000000b10000780c */ /* 0x000fc60005f01670 */
        /* <DEDUP_REMOVED lines=38> */
[----:B------:R-:W4:Y:S04]  /*207b0*/  LDL.LU R37, [R1+0x21c] ;  /* 0x00021c0001257983 */ /* 0x000f280000300800 */
[----:B------:R-:W-:Y:S01]  /*207c0*/  @!P1 STG.E.U8 desc[UR14][R24.64+0xc9], R3 ;  /* 0x0000c90318009986 */ /* 0x000fe2000c10110e */
[C---:B------:R-:W-:Y:S02]  /*207d0*/  ISETP.LT.OR P1, PT, R0.reuse, 0xd2, !P3 ;  /* 0x000000d20000780c */ /* 0x040fe40005f21670 */
[----:B--2---:R-:W-:Y:S01]  /*207e0*/  F2FP.SATFINITE.E5M2.F32.PACK_AB_MERGE_C R5, RZ, R234, RZ ;  /* 0x000000eaff05723e */ /* 0x004fe200048060ff */
[----:B------:R-:W2:Y:S01]  /*207f0*/  LDL.LU R36, [R1+0x220] ;  /* 0x0002200001247983 */ /* 0x000ea20000300800 */
[----:B------:R-:W-:Y:S01]  /*20800*/  F2FP.SATFINITE.E5M2.F32.PACK_AB_MERGE_C R7, RZ, R236, RZ ;  /* 0x000000ecff07723e */ /* 0x000fe200048060ff */
[----:B---3--:R-:W-:Y:S01]  /*20810*/  FMUL R4, R35, UR20 ;  /* 0x0000001423047c20 */ /* 0x008fe20008400000 */
[----:B------:R-:W-:Y:S01]  /*20820*/  F2FP.SATFINITE.E5M2.F32.PACK_AB_MERGE_C R9, RZ, R2, RZ ;  /* 0x00000002ff09723e */ /* 0x000fe200048060ff */
[----:B------:R-:W-:Y:S01]  /*20830*/  FMUL R2, R41, UR20 ;  /* 0x0000001429027c20 */ /* 0x000fe20008400000 */
[----:B------:R-:W3:Y:S04]  /*20840*/  LDL.LU R35, [R1+0x224] ;  /* 0x0002240001237983 */ /* 0x000ee80000300800 */
[----:B------:R-:W-:Y:S01]  /*20850*/  @!P0 STG.E.U8 desc[UR14][R24.64+0xc8], R231 ;  /* 0x0000c8e718008986 */ /* 0x000fe2000c10110e */
[----:B------:R-:W-:-:S03]  /*20860*/  ISETP.LT.OR P0, PT, R0, 0xd1, !P3 ;  /* 0x000000d10000780c */ /* 0x000fc60005f01670 */
[----:B------:R-:W-:Y:S01]  /*20870*/  @!P5 STG.E.U8 desc[UR14][R26.64+0xc8], R233 ;  /* 0x0000c8e91a00d986 */ /* 0x000fe2000c10110e */
[----:B------:R-:W-:-:S03]  /*20880*/  ISETP.LT.OR P5, PT, R0, 0xd1, !P2 ;  /* 0x000000d10000780c */ /* 0x000fc600057a1670 */
[----:B------:R5:W-:Y:S01]  /*20890*/  @!P6 STG.E.U8 desc[UR14][R26.64+0xc9], R5 ;  /* 0x0000c9051a00e986 */ /* 0x000be2000c10110e */
[----:B------:R-:W-:-:S03]  /*208a0*/  ISETP.LT.OR P6, PT, R0, 0xd2, !P2 ;  /* 0x000000d20000780c */ /* 0x000fc600057c1670 */
[----:B------:R0:W-:Y:S01]  /*208b0*/  @!P1 STG.E.U8 desc[UR14][R24.64+0xd1], R7 ;  /* 0x0000d10718009986 */ /* 0x0001e2000c10110e */
[----:B-----5:R-:W-:-:S03]  /*208c0*/  FMUL R5, R33, UR20 ;  /* 0x0000001421057c20 */ /* 0x020fc60008400000 */
[----:B------:R-:W5:Y:S01]  /*208d0*/  LDL.LU R33, [R1+0x228] ;  /* 0x0002280001217983 */ /* 0x000f620000300800 */
[----:B0-----:R-:W-:Y:S01]  /*208e0*/  F2FP.SATFINITE.E5M2.F32.PACK_AB_MERGE_C R7, RZ, R2, RZ ;  /* 0x00000002ff07723e */ /* 0x001fe200048060ff */
[----:B------:R-:W-:Y:S02]  /*208f0*/  FMUL R2, R32, UR20 ;  /* 0x0000001420027c20 */ /* 0x000fe40008400000 */
[----:B------:R-:W5:Y:S04]  /*20900*/  LDL.LU R41, [R1+0x22c] ;  /* 0x00022c0001297983 */ /* 0x000f680000300800 */
[----:B------:R-:W5:Y:S01]  /*20910*/  LDL.LU R32, [R1+0x230] ;  /* 0x0002300001207983 */ /* 0x000f620000300800 */
[----:B------:R-:W-:Y:S01]  /*20920*/  F2FP.SATFINITE.E5M2.F32.PACK_AB_MERGE_C R235, RZ, R235, RZ ;  /* 0x000000ebffeb723e */ /* 0x000fe200048060ff */
[----:B------:R-:W-:Y:S01]  /*20930*/  FMUL R3, R39, UR20 ;  /* 0x0000001427037c20 */ /* 0x000fe20008400000 */
[----:B------:R-:W-:Y:S01]  /*20940*/  F2FP.SATFINITE.E5M2.F32.PACK_AB_MERGE_C R237, RZ, R237, RZ ;  /* 0x000000edffed723e */ /* 0x000fe200048060ff */
[----:B------:R-:W5:Y:S04]  /*20950*/  LDL.LU R39, [R1+0x234] ;  /* 0x0002340001277983 */ /* 0x000f680000300800 */
[----:B------:R-:W-:Y:S01]  /*20960*/  @!P0 STG.E.U8 desc[UR14][R24.64+0xd0], R235 ;  /* 0x0000d0eb18008986 */ /* 0x000fe2000c10110e */
[----:B------:R-:W-:-:S02]  /*20970*/  ISETP.LT.OR P0, PT, R0, 0xd9, !P3 ;  /* 0x000000d90000780c */ /* 0x000fc40005f01670 */
[C---:B------:R-:W-:Y:S01]  /*20980*/  ISETP.LT.OR P1, PT, R0.reuse, 0xda, !P3 ;  /* 0x000000da0000780c */ /* 0x040fe20005f21670 */
[----:B------:R-:W-:Y:S01]  /*20990*/  @!P5 STG.E.U8 desc[UR14][R26.64+0xd0], R237 ;  /* 0x0000d0ed1a00d986 */ /* 0x000fe2000c10110e */
[----:B------:R-:W-:Y:S02]  /*209a0*/  ISETP.LT.OR P5, PT, R0, 0xd9, !P2 ;  /* 0x000000d90000780c */ /* 0x000fe400057a1670 */
[----:B------:R-:W-:Y:S01]  /*209b0*/  F2FP.SATFINITE.E5M2.F32.PACK_AB_MERGE_C R11, RZ, R3, RZ ;  /* 0x00000003ff0b723e */ /* 0x000fe200048060ff */
[----:B------:R0:W-:Y:S01]  /*209c0*/  @!P6 STG.E.U8 desc[UR14][R26.64+0xd1], R9 ;  /* 0x0000d1091a00e986 */ /* 0x0001e2000c10110e */
[----:B------:R-:W-:-:S05]  /*209d0*/  F2FP.SATFINITE.E5M2.F32.PACK_AB_MERGE_C R13, RZ, R4, RZ ;  /* 0x00000004ff0d723e */ /* 0x000fca00048060ff */
[----:B------:R1:W-:Y:S01]  /*209e0*/  @!P0 STG.E.U8 desc[UR14][R24.64+0xd8], R7 ;  /* 0x0000d80718008986 */ /* 0x0003e2000c10110e */
[----:B0-----:R-:W-:-:S03]  /*209f0*/  F2FP.SATFINITE.E5M2.F32.PACK_AB_MERGE_C R9, RZ, R5, RZ ;  /* 0x00000005ff09723e */ /* 0x001fc600048060ff */
[----:B------:R0:W-:Y:S01]  /*20a00*/  @!P1 STG.E.U8 desc[UR14][R24.64+0xd9], R11 ;  /* 0x0000d90b18009986 */ /* 0x0001e2000c10110e */
[----:B-1----:R-:W-:-:S03]  /*20a10*/  F2FP.SATFINITE.E5M2.F32.PACK_AB_MERGE_C R7, RZ, R2, RZ ;  /* 0x00000002ff07723e */ /* 0x002fc600048060ff */
[----:B------:R1:W-:Y:S01]  /*20a20*/  @!P5 STG.E.U8 desc[UR14][R26.64+0xd8], R13 ;  /* 0x0000d80d1a00d986 */ /* 0x0003e2000c10110e */
[----:B----4-:R-:W-:-:S03]  /*20a30*/  FMUL R3, R38, UR20 ;  /* 0x0000001426037c20 */ /* 0x010fc60008400000 */
[----:B------:R-:W4:Y:S02]  /*20a40*/  LDL.LU R38, [R1+0x238] ;  /* 0x0002380001267983 */ /* 0x000f240000300800 */
[----:B0-----:R-:W-:Y:S01]  /*20a50*/  F2FP.SATFINITE.E5M2.F32.PACK_AB_MERGE_C R11, RZ, R3, RZ ;  /* 0x00000003ff0b723e */ /* 0x001fe200048060ff */
[----:B------:R-:W-:Y:S02]  /*20a60*/  FMUL R4, R37, UR20 ;  /* 0x0000001425047c20 */ /* 0x000fe40008400000 */
[----:B------:R-:W4:Y:S01]  /*20a70*/  LDL.LU R37, [R1+0x23c] ;  /* 0x00023c0001257983 */ /* 0x000f220000300800 */
[----:B--2---:R-:W-:-:S03]  /*20a80*/  FMUL R5, R36, UR20 ;  /* 0x0000001424057c20 */ /* 0x004fc60008400000 */
[----:B------:R-:W2:Y:S01]  /*20a90*/  LDL.LU R36, [R1+0x240] ;  /* 0x0002400001247983 */ /* 0x000ea20000300800 */
[----:B---3--:R-:W-:-:S03]  /*20aa0*/  FMUL R2, R35, UR20 ;  /* 0x0000001423027c20 */ /* 0x008fc60008400000 */
[----:B------:R-:W3:Y:S01]  /*20ab0*/  LDL.LU R35, [R1+0x244] ;  /* 0x0002440001237983 */ /* 0x000ee20000300800 */
[----:B-1----:R-:W-:Y:S01]  /*20ac0*/  F2FP.SATFINITE.E5M2.F32.PACK_AB_MERGE_C R13, RZ, R4, RZ ;  /* 0x00000004ff0d723e */ /* 0x002fe200048060ff */
[----:B-----5:R-:W-:Y:S02]  /*20ad0*/  FMUL R3, R33, UR20 ;  /* 0x0000001421037c20 */ /* 0x020fe40008400000 */
[----:B------:R-:W5:Y:S01]  /*20ae0*/  LDL.LU R33, [R1+0x248] ;  /* 0x0002480001217983 */ /* 0x000f620000300800 */
[----:B------:R-:W-:-:S03]  /*20af0*/  FMUL R4, R32, UR20 ;  /* 0x0000001420047c20 */ /* 0x000fc60008400000 */
[----:B------:R-:W5:Y:S01]  /*20b00*/  LDL.LU R32, [R1+0x24c] ;  /* 0x00024c0001207983 */ /* 0x000f620000300800 */
[C---:B------:R-:W-:Y:S02]  /*20b10*/  ISETP.LT.OR P6, PT, R0.reuse, 0xda, !P2 ;  /* 0x000000da0000780c */ /* 0x040fe400057c1670 */
[C---:B------:R-:W-:Y:S02]  /*20b20*/  ISETP.LT.OR P5, PT, R0.reuse, 0xe1, !P3 ;  /* 0x000000e10000780c */ /* 0x040fe40005fa1670 */
[C---:B------:R-:W-:Y:S02]  /*20b30*/  ISETP.LT.OR P1, PT, R0.reuse, 0xe2, !P2 ;  /* 0x000000e20000780c */ /* 0x040fe40005721670 */
[----:B------:R-:W-:-:S07]  /*20b40*/  ISETP.LT.OR P0, PT, R0, 0xe1, !P2 ;  /* 0x000000e10000780c */ /* 0x000fce0005701670 */
[----:B------:R0:W-:Y:S01]  /*20b50*/  @!P6 STG.E.U8 desc[UR14][R26.64+0xd9], R9 ;  /* 0x0000d9091a00e986 */ /* 0x0001e2000c10110e */
[----:B------:R-:W-:Y:S02]  /*20b60*/  ISETP.LT.OR P6, PT, R0, 0xe2, !P3 ;  /* 0x000000e20000780c */ /* 0x000fe40005fc1670 */
[----:B------:R-:W-:Y:S01]  /*20b70*/  F2FP.SATFINITE.E5M2.F32.PACK_AB_MERGE_C R5, RZ, R5, RZ ;  /* 0x00000005ff05723e */ /* 0x000fe200048060ff */
[----:B------:R-:W-:Y:S01]  /*20b80*/  @!P5 STG.E.U8 desc[UR14][R24.64+0xe0], R7 ;  /* 0x0000e0071800d986 */ /* 0x000fe2000c10110e */
[----:B0-----:R-:W-:Y:S01]  /*20b90*/  F2FP.SATFINITE.E5M2.F32.PACK_AB_MERGE_C R9, RZ, R2, RZ ;  /* 0x00000002ff09723e */ /* 0x001fe200048060ff */
[----:B------:R-:W-:-:S08]  /*20ba0*/  FMUL R2, R41, UR20 ;  /* 0x0000001429027c20 */ /* 0x000fd00008400000 */
[----:B------:R-:W-:Y:S01]  /*20bb0*/  @!P6 STG.E.U8 desc[UR14][R24.64+0xe1], R11 ;  /* 0x0000e10b1800e986 */ /* 0x000fe2000c10110e */
[----:B------:R-:W-:-:S03]  /*20bc0*/  ISETP.LT.OR P6, PT, R0, 0xe9, !P3 ;  /* 0x000000e90000780c */ /* 0x000fc60005fc1670 */
[----:B------:R0:W-:Y:S04]  /*20bd0*/  @!P1 STG.E.U8 desc[UR14][R26.64+0xe1], R5 ;  /* 0x0000e1051a009986 */ /* 0x0001e8000c10110e */
[----:B------:R-:W5:Y:S01]  /*20be0*/  LDL.LU R41, [R1+0x250] ;  /* 0x0002500001297983 */ /* 0x000f620000300800 */
[----:B------:R-:W-:-:S03]  /*20bf0*/  ISETP.LT.OR P5, PT, R0, 0xea, !P2 ;  /* 0x000000ea0000780c */ /* 0x000fc600057a1670 */
[----:B------:R1:W-:Y:S01]  /*20c00*/  @!P0 STG.E.U8 desc[UR14][R26.64+0xe0], R13 ;  /* 0x0000e00d1a008986 */ /* 0x0003e2000c10110e */
[----:B0-----:R-:W-:Y:S01]  /*20c10*/  F2FP.SATFINITE.E5M2.F32.PACK_AB_MERGE_C R5, RZ, R2, RZ ;  /* 0x00000002ff05723e */ /* 0x001fe200048060ff */
[----:B------:R-:W-:Y:S02]  /*20c20*/  FMUL R2, R39, UR20 ;  /* 0x0000001427027c20 */ /* 0x000fe40008400000 */
[----:B------:R-:W5:Y:S01]  /*20c30*/  LDL.LU R39, [R1+0x254] ;  /* 0x0002540001277983 */ /* 0x000f620000300800 */
[----:B------:R-:W-:Y:S02]  /*20c40*/  ISETP.LT.OR P0, PT, R0, 0xea, !P3 ;  /* 0x000000ea0000780c */ /* 0x000fe40005f01670 */
[----:B------:R-:W-:Y:S02]  /*20c50*/  F2FP.SATFINITE.E5M2.F32.PACK_AB_MERGE_C R7, RZ, R3, RZ ;  /* 0x00000003ff07723e */ /* 0x000fe400048060ff */
[----:B------:R-:W-:Y:S02]  /*20c60*/  F2FP.SATFINITE.E5M2.F32.PACK_AB_MERGE_C R11, RZ, R4, RZ ;  /* 0x00000004ff0b723e */ /* 0x000fe400048060ff */
[----:B-1----:R-:W-:Y:S01]  /*20c70*/  F2FP.SATFINITE.E5M2.F32.PACK_AB_MERGE_C R13, RZ, R2, RZ ;  /* 0x00000002ff0d723e */ /* 0x002fe200048060ff */
[----:B------:R-:W-:Y:S06]  /*20c80*/  @!P6 STG.E.U8 desc[UR14][R24.64+0xe8], R9 ;  /* 0x0000e8091800e986 */ /* 0x000fec000c10110e */
[----:B------:R0:W-:Y:S04]  /*20c90*/  @!P0 STG.E.U8 desc[UR14][R24.64+0xe9], R7 ;  /* 0x0000e90718008986 */ /* 0x0001e8000c10110e */
[----:B------:R1:W-:Y:S01]  /*20ca0*/  @!P5 STG.E.U8 desc[UR14][R26.64+0xe9], R11 ;  /* 0x0000e90b1a00d986 */ /* 0x0003e2000c10110e */
[----:B----4-:R-:W-:-:S03]  /*20cb0*/  FMUL R3, R38, UR20 ;  /* 0x0000001426037c20 */ /* 0x010fc60008400000 */
[----:B------:R-:W4:Y:S02]  /*20cc0*/  LDL.LU R38, [R1+0x258] ;  /* 0x0002580001267983 */ /* 0x000f240000300800 */
[----:B0-----:R-:W-:Y:S01]  /*20cd0*/  F2FP.SATFINITE.E5M2.F32.PACK_AB_MERGE_C R7, RZ, R3, RZ ;  /* 0x00000003ff07723e */ /* 0x001fe200048060ff */
[----:B------:R-:W-:Y:S02]  /*20ce0*/  FMUL R4, R37, UR20 ;  /* 0x0000001425047c20 */ /* 0x000fe40008400000 */
[----:B------:R-:W4:Y:S01]  /*20cf0*/  LDL.LU R37, [R1+0x25c] ;  /* 0x00025c0001257983 */ /* 0x000f220000300800 */
[----:B--2---:R-:W-:-:S03]  /*20d00*/  FMUL R2, R36, UR20 ;  /* 0x0000001424027c20 */ /* 0x004fc60008400000 */
[----:B------:R-:W2:Y:S02]  /*20d10*/  LDL.LU R36, [R1+0x260] ;  /* 0x0002600001247983 */ /* 0x000ea40000300800 */
[----:B------:R-:W-:Y:S01]  /*20d20*/  F2FP.SATFINITE.E5M2.F32.PACK_AB_MERGE_C R9, RZ, R2, RZ ;  /* 0x00000002ff09723e */ /* 0x000fe200048060ff */
[----:B---3--:R-:W-:Y:S02]  /*20d30*/  FMUL R2, R35, UR20 ;  /* 0x0000001423027c20 */ /* 0x008fe40008400000 */
[----:B------:R-:W3:Y:S03]  /*20d40*/  LDL.LU R35, [R1+0x264] ;  /* 0x0002640001237983 */ /* 0x000ee60000300800 */
        /* <DEDUP_REMOVED lines=10> */
[----:B------:R-:W-:-:S03]  /*20df0*/  ISETP.LT.OR P1, PT, R0, 0xf1, !P2 ;  /* 0x000000f10000780c */ /* 0x000fc60005721670 */
[----:B------:R1:W-:Y:S01]  /*20e00*/  @!P6 STG.E.U8 desc[UR14][R24.64+0xf0], R13 ;  /* 0x0000f00d1800e986 */ /* 0x0003e2000c10110e */
[----:B------:R-:W-:-:S03]  /*20e10*/  ISETP.LT.OR P6, PT, R0, 0xf9, !P3 ;  /* 0x000000f90000780c */ /* 0x000fc60005fc1670 */
[----:B------:R1:W-:Y:S01]  /*20e20*/  @!P0 STG.E.U8 desc[UR14][R24.64+0xf1], R7 ;  /* 0x0000f10718008986 */ /* 0x0003e2000c10110e */
[----:B------:R-:W-:Y:S02]  /*20e30*/  ISETP.LT.OR P3, PT, R0, 0xfa, !P3 ;  /* 0x000000fa0000780c */ /* 0x000fe40005f61670 */
[----:B0-----:R-:W-:Y:S02]  /*20e40*/  F2FP.SATFINITE.E5M2.F32.PACK_AB_MERGE_C R5, RZ, R4, RZ ;  /* 0x00000004ff05723e */ /* 0x001fe400048060ff */
[----:B-1----:R-:W-:Y:S02]  /*20e50*/  F2FP.SATFINITE.E5M2.F32.PACK_AB_MERGE_C R13, RZ, R3, RZ ;  /* 0x00000003ff0d723e */ /* 0x002fe400048060ff */
[----:B------:R-:W-:Y:S01]  /*20e60*/  F2FP.SATFINITE.E5M2.F32.PACK_AB_MERGE_C R7, RZ, R2, RZ ;  /* 0x00000002ff07723e */ /* 0x000fe200048060ff */
[----:B------:R-:W-:Y:S02]  /*20e70*/  FMUL R2, R41, UR20 ;  /* 0x0000001429027c20 */ /* 0x000fe40008400000 */
[----:B------:R-:W5:Y:S04]  /*20e80*/  LDL.LU R41, [R1+0x270] ;  /* 0x0002700001297983 */ /* 0x000f680000300800 */
[----:B------:R0:W-:Y:S01]  /*20e90*/  @!P5 STG.E.U8 desc[UR14][R26.64+0xf1], R9 ;  /* 0x0000f1091a00d986 */ /* 0x0001e2000c10110e */
[----:B------:R-:W-:-:S03]  /*20ea0*/  FMUL R3, R39, UR20 ;  /* 0x0000001427037c20 */ /* 0x000fc60008400000 */
[----:B------:R-:W5:Y:S01]  /*20eb0*/  LDL.LU R39, [R1+0x274] ;  /* 0x0002740001277983 */ /* 0x000f620000300800 */
[----:B------:R-:W-:-:S03]  /*20ec0*/  ISETP.LT.OR P5, PT, R0, 0xf9, !P2 ;  /* 0x000000f90000780c */ /* 0x000fc600057a1670 */
[----:B------:R-:W-:Y:S01]  /*20ed0*/  @!P1 STG.E.U8 desc[UR14][R26.64+0xf0], R5 ;  /* 0x0000f0051a009986 */ /* 0x000fe2000c10110e */
[----:B0-----:R-:W-:-:S03]  /*20ee0*/  F2FP.SATFINITE.E5M2.F32.PACK_AB_MERGE_C R9, RZ, R2, RZ ;  /* 0x00000002ff09723e */ /* 0x001fc600048060ff */
[----:B------:R0:W-:Y:S04]  /*20ef0*/  @!P6 STG.E.U8 desc[UR14][R24.64+0xf8], R11 ;  /* 0x0000f80b1800e986 */ /* 0x0001e8000c10110e */
[----:B------:R1:W-:Y:S01]  /*20f00*/  @!P3 STG.E.U8 desc[UR14][R24.64+0xf9], R13 ;  /* 0x0000f90d1800b986 */ /* 0x0003e2000c10110e */
[----:B0-----:R-:W-:-:S03]  /*20f10*/  F2FP.SATFINITE.E5M2.F32.PACK_AB_MERGE_C R11, RZ, R3, RZ ;  /* 0x00000003ff0b723e */ /* 0x001fc600048060ff */
[----:B------:R0:W-:Y:S01]  /*20f20*/  @!P5 STG.E.U8 desc[UR14][R26.64+0xf8], R7 ;  /* 0x0000f8071a00d986 */ /* 0x0001e2000c10110e */
[----:B----4-:R-:W-:-:S03]  /*20f30*/  FMUL R4, R38, UR20 ;  /* 0x0000001426047c20 */ /* 0x010fc60008400000 */
[----:B------:R-:W4:Y:S02]  /*20f40*/  LDL.LU R38, [R1+0x278] ;  /* 0x0002780001267983 */ /* 0x000f240000300800 */
[----:B-1----:R-:W-:Y:S01]  /*20f50*/  F2FP.SATFINITE.E5M2.F32.PACK_AB_MERGE_C R13, RZ, R4, RZ ;  /* 0x00000004ff0d723e */ /* 0x002fe200048060ff */
[----:B------:R-:W-:Y:S02]  /*20f60*/  FMUL R5, R37, UR20 ;  /* 0x0000001425057c20 */ /* 0x000fe40008400000 */
[----:B------:R-:W4:Y:S01]  /*20f70*/  LDL.LU R37, [R1+0x27c] ;  /* 0x00027c0001257983 */ /* 0x000f220000300800 */
[----:B--2---:R-:W-:-:S03]  /*20f80*/  FMUL R2, R36, UR20 ;  /* 0x0000001424027c20 */ /* 0x004fc60008400000 */
[----:B------:R-:W2:Y:S01]  /*20f90*/  LDL.LU R36, [R1+0x280] ;  /* 0x0002800001247983 */ /* 0x000ea20000300800 */
[----:B---3--:R-:W-:-:S03]  /*20fa0*/  FMUL R3, R35, UR20 ;  /* 0x0000001423037c20 */ /* 0x008fc60008400000 */
[----:B------:R-:W3:Y:S01]  /*20fb0*/  LDL.LU R35, [R1+0x284] ;  /* 0x0002840001237983 */ /* 0x000ee20000300800 */
[----:B0-----:R-:W-:Y:S01]  /*20fc0*/  F2FP.SATFINITE.E5M2.F32.PACK_AB_MERGE_C R7, RZ, R2, RZ ;  /* 0x00000002ff07723e */ /* 0x001fe200048060ff */
[----:B-----5:R-:W-:Y:S02]  /*20fd0*/  FMUL R4, R33, UR20 ;  /* 0x0000001421047c20 */ /* 0x020fe40008400000 */
[----:B------:R-:W5:Y:S01]  /*20fe0*/  LDL.LU R33, [R1+0x288] ;  /* 0x0002880001217983 */ /* 0x000f620000300800 */
[----:B------:R-:W-:-:S03]  /*20ff0*/  FMUL R2, R32, UR20 ;  /* 0x0000001420027c20 */ /* 0x000fc60008400000 */
[----:B------:R-:W5:Y:S01]  /*21000*/  LDL.LU R32, [R1+0x28c] ;  /* 0x00028c0001207983 */ /* 0x000f620000300800 */
[----:B------:R-:W-:Y:S02]  /*21010*/  ISETP.GE.AND P1, PT, R34, 0x81, PT ;  /* 0x000000812200780c */ /* 0x000fe40003f26270 */
[C---:B------:R-:W-:Y:S02]  /*21020*/  ISETP.LT.OR P2, PT, R0.reuse, 0xfa, !P2 ;  /* 0x000000fa0000780c */ /* 0x040fe40005741670 */
[C---:B------:R-:W-:Y:S02]  /*21030*/  ISETP.LT.OR P6, PT, R0.reuse, 0x1, !P1 ;  /* 0x000000010000780c */ /* 0x040fe40004fc1670 */
[----:B------:R-:W-:Y:S02]  /*21040*/  ISETP.LT.OR P3, PT, R0, 0x2, !P1 ;  /* 0x000000020000780c */ /* 0x000fe40004f61670 */
[----:B------:R-:W-:-:S07]  /*21050*/  ISETP.GE.AND P0, PT, R34, 0x89, PT ;  /* 0x000000892200780c */ /* 0x000fce0003f06270 */
[----:B------:R0:W-:Y:S04]  /*21060*/  @!P2 STG.E.U8 desc[UR14][R26.64+0xf9], R9 ;  /* 0x0000f9091a00a986 */ /* 0x0001e8000c10110e */
[----:B------:R-:W-:Y:S01]  /*21070*/  @!P6 STG.E.U8 desc[UR14][R30.64], R11 ;  /* 0x0000000b1e00e986 */ /* 0x000fe2000c10110e */
[C---:B------:R-:W-:Y:S02]  /*21080*/  ISETP.LT.OR P6, PT, R0.reuse, 0x2, !P0 ;  /* 0x000000020000780c */ /* 0x040fe400047c1670 */
[C---:B------:R-:W-:Y:S01]  /*21090*/  ISETP.LT.OR P5, PT, R0.reuse, 0x1, !P0 ;  /* 0x000000010000780c */ /* 0x040fe200047a1670 */
[----:B------:R1:W-:Y:S01]  /*210a0*/  @!P3 STG.E.U8 desc[UR14][R30.64+0x1], R13 ;  /* 0x0000010d1e00b986 */ /* 0x0003e2000c10110e */
[----:B------:R-:W-:Y:S02]  /*210b0*/  ISETP.LT.OR P2, PT, R0, 0xa, !P1 ;  /* 0x0000000a0000780c */ /* 0x000fe40004f41670 */
[----:B0-----:R-:W-:-:S02]  /*210c0*/  F2FP.SATFINITE.E5M2.F32.PACK_AB_MERGE_C R9, RZ, R3, RZ ;  /* 0x00000003ff09723e */ /* 0x001fc400048060ff */
[----:B------:R-:W-:Y:S01]  /*210d0*/  ISETP.LT.OR P3, PT, R0, 0x9, !P1 ;  /* 0x000000090000780c */ /* 0x000fe20004f61670 */
[----:B------:R-:W-:Y:S01]  /*210e0*/  FMUL R3, R41, UR20 ;  /* 0x0000001429037c20 */ /* 0x000fe20008400000 */
[----:B-1----:R-:W-:Y:S01]  /*210f0*/  F2FP.SATFINITE.E5M2.F32.PACK_AB_MERGE_C R13, RZ, R2, RZ ;  /* 0x00000002ff0d723e */ /* 0x002fe200048060ff */
[----:B------:R-:W5:Y:S01]  /*21100*/  LDL.LU R41, [R1+0x290] ;  /* 0x0002900001297983 */ /* 0x000f620000300800 */
[----:B------:R-:W-:Y:S02]  /*21110*/  F2FP.SATFINITE.E5M2.F32.PACK_AB_MERGE_C R5, RZ, R5, RZ ;  /* 0x00000005ff05723e */ /* 0x000fe400048060ff */
[----:B------:R-:W-:Y:S01]  /*21120*/  F2FP.SATFINITE.E5M2.F32.PACK_AB_MERGE_C R11, RZ, R4, RZ ;  /* 0x00000004ff0b723e */ /* 0x000fe200048060ff */
[----:B------:R0:W-:Y:S01]  /*21130*/  @!P6 STG.E.U8 desc[UR14][R28.64+0x1], R7 ;  /* 0x000001071c00e986 */ /* 0x0001e2000c10110e */
[----:B------:R-:W-:-:S03]  /*21140*/  FMUL R2, R39, UR20 ;  /* 0x0000001427027c20 */ /* 0x000fc60008400000 */
[----:B------:R-:W5:Y:S01]  /*21150*/  LDL.LU R39, [R1+0x294] ;  /* 0x0002940001277983 */ /* 0x000f620000300800 */
[----:B------:R-:W-:Y:S02]  /*21160*/  ISETP.LT.OR P6, PT, R0, 0xa, !P0 ;  /* 0x0000000a0000780c */ /* 0x000fe400047c1670 */
[----:B0-----:R-:W-:Y:S01]  /*21170*/  F2FP.SATFINITE.E5M2.F32.PACK_AB_MERGE_C R7, RZ, R2, RZ ;  /* 0x00000002ff07723e */ /* 0x001fe200048060ff */
[----:B------:R0:W-:Y:S04]  /*21180*/  @!P5 STG.E.U8 desc[UR14][R28.64], R5 ;  /* 0x000000051c00d986 */ /* 0x0001e8000c10110e */
[----:B------:R-:W-:Y:S04]  /*21190*/  @!P2 STG.E.U8 desc[UR14][R30.64+0x9], R11 ;  /* 0x0000090b1e00a986 */ /* 0x000fe8000c10110e */
[----:B------:R1:W-:Y:S01]  /*211a0*/  @!P3 STG.E.U8 desc[UR14][R30.64+0x8], R9 ;  /* 0x000008091e00b986 */ /* 0x0003e2000c10110e */
[----:B0-----:R-:W-:-:S05]  /*211b0*/  F2FP.SATFINITE.E5M2.F32.PACK_AB_MERGE_C R5, RZ, R3, RZ ;  /* 0x00000003ff05723e */ /* 0x001fca00048060ff */
[----:B------:R0:W-:Y:S01]  /*211c0*/  @!P6 STG.E.U8 desc[UR14][R28.64+0x9], R5 ;  /* 0x000009051c00e986 */ /* 0x0001e2000c10110e */
[----:B----4-:R-:W-:-:S03]  /*211d0*/  FMUL R4, R38, UR20 ;  /* 0x0000001426047c20 */ /* 0x010fc60008400000 */
[----:B------:R-:W4:Y:S02]  /*211e0*/  LDL.LU R38, [R1+0x298] ;  /* 0x0002980001267983 */ /* 0x000f240000300800 */
[----:B-1----:R-:W-:Y:S01]  /*211f0*/  F2FP.SATFINITE.E5M2.F32.PACK_AB_MERGE_C R9, RZ, R4, RZ ;  /* 0x00000004ff09723e */ /* 0x002fe200048060ff */
[----:B------:R-:W-:Y:S02]  /*21200*/  FMUL R2, R37, UR20 ;  /* 0x0000001425027c20 */ /* 0x000fe40008400000 */
[----:B------:R-:W4:Y:S03]  /*21210*/  LDL.LU R37, [R1+0x29c] ;  /* 0x00029c0001257983 */ /* 0x000f260000300800 */
[----:B------:R-:W-:Y:S01]  /*21220*/  F2FP.SATFINITE.E5M2.F32.PACK_AB_MERGE_C R11, RZ, R2, RZ ;  /* 0x00000002ff0b723e */ /* 0x000fe200048060ff */
[----:B--2---:R-:W-:Y:S02]  /*21230*/  FMUL R2, R36, UR20 ;  /* 0x0000001424027c20 */ /* 0x004fe40008400000 */
[----:B------:R-:W2:Y:S01]  /*21240*/  LDL.LU R36, [R1+0x2a0] ;  /* 0x0002a00001247983 */ /* 0x000ea20000300800 */
[----:B---3--:R-:W-:-:S03]  /*21250*/  FMUL R3, R35, UR20 ;  /* 0x0000001423037c20 */ /* 0x008fc60008400000 */
[----:B------:R-:W3:Y:S01]  /*21260*/  LDL.LU R35, [R1+0x2a4] ;  /* 0x0002a40001237983 */ /* 0x000ee20000300800 */
[----:B-----5:R-:W-:-:S03]  /*21270*/  FMUL R4, R33, UR20 ;  /* 0x0000001421047c20 */ /* 0x020fc60008400000 */
[----:B------:R-:W5:Y:S01]  /*21280*/  LDL.LU R33, [R1+0x2a8] ;  /* 0x0002a80001217983 */ /* 0x000f620000300800 */
[----:B0-----:R-:W-:-:S03]  /*21290*/  FMUL R5, R32, UR20 ;  /* 0x0000001420057c20 */ /* 0x001fc60008400000 */
[----:B------:R-:W5:Y:S01]  /*212a0*/  LDL.LU R32, [R1+0x2ac] ;  /* 0x0002ac0001207983 */ /* 0x000f620000300800 */
[C---:B------:R-:W-:Y:S02]  /*212b0*/  ISETP.LT.OR P5, PT, R0.reuse, 0x9, !P0 ;  /* 0x000000090000780c */ /* 0x040fe400047a1670 */
[C---:B------:R-:W-:Y:S02]  /*212c0*/  ISETP.LT.OR P3, PT, R0.reuse, 0x11, !P1 ;  /* 0x000000110000780c */ /* 0x040fe40004f61670 */
[C---:B------:R-:W-:Y:S02]  /*212d0*/  ISETP.LT.OR P2, PT, R0.reuse, 0x12, !P1 ;  /* 0x000000120000780c */ /* 0x040fe40004f41670 */
[----:B------:R-:W-:-:S07]  /*212e0*/  ISETP.LT.OR P6, PT, R0, 0x12, !P0 ;  /* 0x000000120000780c */ /* 0x000fce00047c1670 */
[----:B------:R-:W-:Y:S01]  /*212f0*/  @!P5 STG.E.U8 desc[UR14][R28.64+0x8], R13 ;  /* 0x0000080d1c00d986 */ /* 0x000fe2000c10110e */
[----:B------:R-:W-:-:S03]  /*21300*/  ISETP.LT.OR P5, PT, R0, 0x11, !P0 ;  /* 0x000000110000780c */ /* 0x000fc600047a1670 */
[----:B------:R0:W-:Y:S01]  /*21310*/  @!P3 STG.E.U8 desc[UR14][R30.64+0x10], R7 ;  /* 0x000010071e00b986 */ /* 0x0001e2000c10110e */
[----:B------:R-:W-:-:S03]  /*21320*/  ISETP.LT.OR P3, PT, R0, 0x19, !P1 ;  /* 0x000000190000780c */ /* 0x000fc60004f61670 */
[----:B------:R1:W-:Y:S01]  /*21330*/  @!P2 STG.E.U8 desc[UR14][R30.64+0x11], R9 ;  /* 0x000011091e00a986 */ /* 0x0003e2000c10110e */
[----:B------:R-:W-:Y:S02]  /*21340*/  ISETP.LT.OR P2, PT, R0, 0x1a, !P1 ;  /* 0x0000001a0000780c */ /* 0x000fe40004f41670 */
[----:B0-----:R-:W-:Y:S02]  /*21350*/  F2FP.SATFINITE.E5M2.F32.PACK_AB_MERGE_C R7, RZ, R2, RZ ;  /* 0x00000002ff07723e */ /* 0x001fe400048060ff */
[----:B-1----:R-:W-:Y:S01]  /*21360*/  F2FP.SATFINITE.E5M2.F32.PACK_AB_MERGE_C R9, RZ, R3, RZ ;  /* 0x00000003ff09723e */ /* 0x002fe200048060ff */
[----:B------:R-:W-:Y:S02]  /*21370*/  FMUL R2, R41, UR20 ;  /* 0x0000001429027c20 */ /* 0x000fe40008400000 */
[----:B------:R-:W5:Y:S01]  /*21380*/  LDL.LU R41, [R1+0x2b0] ;  /* 0x0002b00001297983 */ /* 0x000f620000300800 */
[----:B------:R-:W-:-:S03]  /*21390*/  F2FP.SATFINITE.E5M2.F32.PACK_AB_MERGE_C R13, RZ, R4, RZ ;  /* 0x00000004ff0d723e */ /* 0x000fc600048060ff */
[----:B------:R0:W-:Y:S01]  /*213a0*/  @!P6 STG.E.U8 desc[UR14][R28.64+0x11], R7 ;  /* 0x000011071c00e986 */ /* 0x0001e2000c10110e */
[----:B------:R-:W-:-:S03]  /*213b0*/  FMUL R3, R39, UR20 ;  /* 0x0000001427037c20 */ /* 0x000fc60008400000 */
[----:B------:R-:W5:Y:S01]  /*213c0*/  LDL.LU R39, [R1+0x2b4] ;  /* 0x0002b40001277983 */ /* 0x000f620000300800 */
[----:B------:R-:W-:Y:S02]  /*213d0*/  ISETP.LT.OR P6, PT, R0, 0x1a, !P0 ;  /* 0x0000001a0000780c */ /* 0x000fe400047c1670 */
[----:B0-----:R-:W-:Y:S01]  /*213e0*/  F2FP.SATFINITE.E5M2.F32.PACK_AB_MERGE_C R7, RZ, R2, RZ ;  /* 0x00000002ff07723e */ /* 0x001fe200048060ff */
[----:B------:R-:W-:Y:S04]  /*213f0*/  @!P5 STG.E.U8 desc[UR14][R28.64+0x10], R11 ;  /* 0x0000100b1c00d986 */ /* 0x000fe8000c10110e */
[----:B------:R0:W-:Y:S04]  /*21400*/  @!P3 STG.E.U8 desc[UR14][R30.64+0x18], R9 ;  /* 0x000018091e00b986 */ /* 0x0001e8000c10110e */
[----:B------:R1:W-:Y:S01]  /*21410*/  @!P2 STG.E.U8 desc[UR14][R30.64+0x19], R13 ;  /* 0x0000190d1e00a986 */ /* 0x0003e2000c10110e */
[----:B0-----:R-:W-:-:S03]  /*21420*/  F2FP.SATFINITE.E5M2.F32.PACK_AB_MERGE_C R9, RZ, R3, RZ ;  /* 0x00000003ff09723e */ /* 0x001fc600048060ff */
[----:B------:R0:W-:Y:S01]  /*21430*/  @!P6 STG.E.U8 desc[UR14][R28.64+0x19], R7 ;  /* 0x000019071c00e986 */ /* 0x0001e2000c10110e */
[----:B----4-:R-:W-:-:S03]  /*21440*/  FMUL R4, R38, UR20 ;  /* 0x0000001426047c20 */ /* 0x010fc60008400000 */
[----:B------:R-:W4:Y:S02]  /*21450*/  LDL.LU R38, [R1+0x2b8] ;  /* 0x0002b80001267983 */ /* 0x000f240000300800 */
[----:B------:R-:W-:Y:S01]  /*21460*/  F2FP.SATFINITE.E5M2.F32.PACK_AB_MERGE_C R11, RZ, R4, RZ ;  /* 0x00000004ff0b723e */ /* 0x000fe200048060ff */
[----:B------:R-:W-:Y:S02]  /*21470*/  FMUL R2, R37, UR20 ;  /* 0x0000001425027c20 */ /* 0x000fe40008400000 */
[----:B------:R-:W4:Y:S03]  /*21480*/  LDL.LU R37, [R1+0x2bc] ;  /* 0x0002bc0001257983 */ /* 0x000f260000300800 */
[----:B-1----:R-:W-:Y:S01]  /*21490*/  F2FP.SATFINITE.E5M2.F32.PACK_AB_MERGE_C R13, RZ, R2, RZ ;  /* 0x00000002ff0d723e */ /* 0x002fe200048060ff */
[----:B--2---:R-:W-:Y:S02]  /*214a0*/  FMUL R3, R36, UR20 ;  /* 0x0000001424037c20 */ /* 0x004fe40008400000 */
[----:B------:R-:W2:Y:S01]  /*214b0*/  LDL.LU R36, [R1+0x2c0] ;  /* 0x0002c00001247983 */ /* 0x000ea20000300800 */
[----:B---3--:R-:W-:-:S03]  /*214c0*/  FMUL R2, R35, UR20 ;  /* 0x0000001423027c20 */ /* 0x008fc60008400000 */
[----:B------:R-:W3:Y:S02]  /*214d0*/  LDL.LU R35, [R1+0x2c4] ;  /* 0x0002c40001237983 */ /* 0x000ee40000300800 */
[----:B0-----:R-:W-:Y:S01]  /*214e0*/  F2FP.SATFINITE.E5M2.F32.PACK_AB_MERGE_C R7, RZ, R2, RZ ;  /* 0x00000002ff07723e */ /* 0x001fe200048060ff */
[----:B-----5:R-:W-:Y:S02]  /*214f0*/  FMUL R4, R33, UR20 ;  /* 0x0000001421047c20 */ /* 0x020fe40008400000 */
[----:B------:R-:W5:Y:S01]  /*21500*/  LDL.LU R33, [R1+0x2c8] ;  /* 0x0002c80001217983 */ /* 0x000f620000300800 */
[----:B------:R-:W-:-:S03]  /*21510*/  FMUL R2, R32, UR20 ;  /* 0x0000001420027c20 */ /* 0x000fc60008400000 */
[----:B------:R-:W5:Y:S01]  /*21520*/  LDL.LU R32, [R1+0x2cc] ;  /* 0x0002cc0001207983 */ /* 0x000f620000300800 */
[C---:B------:R-:W-:Y:S02]  /*21530*/  ISETP.LT.OR P5, PT, R0.reuse, 0x19, !P0 ;  /* 0x000000190000780c */ /* 0x040fe400047a1670 */
[C---:B------:R-:W-:Y:S02]  /*21540*/  ISETP.LT.OR P3, PT, R0.reuse, 0x21, !P1 ;  /* 0x000000210000780c */ /* 0x040fe40004f61670 */
[C---:B------:R-:W-:Y:S02]  /*21550*/  ISETP.LT.OR P2, PT, R0.reuse, 0x22, !P1 ;  /* 0x000000220000780c */ /* 0x040fe40004f41670 */
[----:B------:R-:W-:Y:S02]  /*21560*/  F2FP.SATFINITE.E5M2.F32.PACK_AB_MERGE_C R5, RZ, R5, RZ ;  /* 0x00000005ff05723e */ /* 0x000fe400048060ff */
[----:B------:R-:W-:-:S05]  /*21570*/  ISETP.LT.OR P6, PT, R0, 0x22, !P0 ;  /* 0x000000220000780c */ /* 0x000fca00047c1670 */
[----:B------:R0:W-:Y:S01]  /*21580*/  @!P5 STG.E.U8 desc[UR14][R28.64+0x18], R5 ;  /* 0x000018051c00d986 */ /* 0x0001e2000c10110e */
[----:B------:R-:W-:-:S03]  /*21590*/  ISETP.LT.OR P5, PT, R0, 0x21, !P0 ;  /* 0x000000210000780c */ /* 0x000fc600047a1670 */
[----:B------:R-:W-:Y:S01]  /*215a0*/  @!P3 STG.E.U8 desc[UR14][R30.64+0x20], R9 ;  /* 0x000020091e00b986 */ /* 0x000fe2000c10110e */
        /* <DEDUP_REMOVED lines=8> */
[----:B------:R-:W-:Y:S01]  /*21630*/  @!P6 STG.E.U8 desc[UR14][R28.64+0x21], R5 ;  /* 0x000021051c00e986 */ /* 0x000fe2000c10110e */
[----:B------:R-:W-:-:S03]  /*21640*/  FMUL R3, R39, UR20 ;  /* 0x0000001427037c20 */ /* 0x000fc60008400000 */
[----:B------:R-:W5:Y:S01]  /*21650*/  LDL.LU R39, [R1+0x2d4] ;  /* 0x0002d40001277983 */ /* 0x000f620000300800 */
[----:B------:R-:W-:-:S03]  /*21660*/  ISETP.LT.OR P6, PT, R0, 0x2a, !P0 ;  /* 0x0000002a0000780c */ /* 0x000fc600047c1670 */
[----:B------:R-:W-:Y:S04]  /*21670*/  @!P5 STG.E.U8 desc[UR14][R28.64+0x20], R13 ;  /* 0x0000200d1c00d986 */ /* 0x000fe8000c10110e */
[----:B------:R0:W-:Y:S04]  /*21680*/  @!P3 STG.E.U8 desc[UR14][R30.64+0x28], R7 ;  /* 0x000028071e00b986 */ /* 0x0001e8000c10110e */
[----:B------:R1:W-:Y:S01]  /*21690*/  @!P2 STG.E.U8 desc[UR14][R30.64+0x29], R9 ;  /* 0x000029091e00a986 */ /* 0x0003e2000c10110e */
[----:B0-----:R-:W-:Y:S02]  /*216a0*/  F2FP.SATFINITE.E5M2.F32.PACK_AB_MERGE_C R7, RZ, R2, RZ ;  /* 0x00000002ff07723e */ /* 0x001fe400048060ff */
[----:B-1----:R-:W-:-:S03]  /*216b0*/  F2FP.SATFINITE.E5M2.F32.PACK_AB_MERGE_C R9, RZ, R3, RZ ;  /* 0x00000003ff09723e */ /* 0x002fc600048060ff */
[----:B------:R0:W-:Y:S01]  /*216c0*/  @!P6 STG.E.U8 desc[UR14][R28.64+0x29], R7 ;  /* 0x000029071c00e986 */ /* 0x0001e2000c10110e */
[----:B----4-:R-:W-:-:S03]  /*216d0*/  FMUL R4, R38, UR20 ;  /* 0x0000001426047c20 */ /* 0x010fc60008400000 */
[----:B------:R-:W4:Y:S02]  /*216e0*/  LDL.LU R38, [R1+0x2d8] ;  /* 0x0002d80001267983 */ /* 0x000f240000300800 */
[----:B------:R-:W-:Y:S01]  /*216f0*/  F2FP.SATFINITE.E5M2.F32.PACK_AB_MERGE_C R13, RZ, R4, RZ ;  /* 0x00000004ff0d723e */ /* 0x000fe200048060ff */
        /* <DEDUP_REMOVED lines=21> */
[----:B------:R-:W-:Y:S02]  /*21850*/  F2FP.SATFINITE.E5M2.F32.PACK_AB_MERGE_C R5, RZ, R5, RZ ;  /* 0x00000005ff05723e */ /* 0x000fe400048060ff */
        /* <DEDUP_REMOVED lines=204> */
[----:B------:R-:W-:Y:S01]  /*22520*/  F2FP.SATFINITE.E5M2.F32.PACK_AB_MERGE_C R9, RZ, R4, RZ ;  /* 0x00000004ff09723e */ /* 0x000fe200048060ff */
[----:B------:R-:W-:-:S02]  /*22530*/  FMUL R3, R39, UR20 ;  /* 0x0000001427037c20 */ /* 0x000fc40008400000 */
[----:B------:R-:W5:Y:S04]  /*22540*/  LDL.LU R39, [R1+0x394] ;  /* 0x0003940001277983 */ /* 0x000f680000300800 */
[----:B------:R-:W-:Y:S04]  /*22550*/  @!P6 STG.E.U8 desc[UR14][R28.64+0x81], R5 ;  /* 0x000081051c00e986 */ /* 0x000fe8000c10110e */
[----:B------:R-:W-:Y:S04]  /*22560*/  @!P5 STG.E.U8 desc[UR14][R28.64+0x80], R13 ;  /* 0x0000800d1c00d986 */ /* 0x000fe8000c10110e */
[----:B------:R0:W-:Y:S04]  /*22570*/  @!P3 STG.E.U8 desc[UR14][R30.64+0x88], R7 ;  /* 0x000088071e00b986 */ /* 0x0001e8000c10110e */
[----:B------:R1:W-:Y:S01]  /*22580*/  @!P2 STG.E.U8 desc[UR14][R30.64+0x89], R9 ;  /* 0x000089091e00a986 */ /* 0x0003e2000c10110e */
[----:B0-----:R-:W-:-:S02]  /*22590*/  F2FP.SATFINITE.E5M2.F32.PACK_AB_MERGE_C R7, RZ, R2, RZ ;  /* 0x00000002ff07723e */ /* 0x001fc400048060ff */
[----:B-1----:R-:W-:Y:S01]  /*225a0*/  F2FP.SATFINITE.E5M2.F32.PACK_AB_MERGE_C R9, RZ, R3, RZ ;  /* 0x00000003ff09723e */ /* 0x002fe200048060ff */
[----:B----4-:R-:W-:Y:S02]  /*225b0*/  FMUL R4, R38, UR20 ;  /* 0x0000001426047c20 */ /* 0x010fe40008400000 */
[----:B------:R-:W4:Y:S03]  /*225c0*/  LDL.LU R38, [R1+0x398] ;  /* 0x0003980001267983 */ /* 0x000f260000300800 */
[----:B------:R-:W-:Y:S01]  /*225d0*/  F2FP.SATFINITE.E5M2.F32.PACK_AB_MERGE_C R13, RZ, R4, RZ ;  /* 0x00000004ff0d723e */ /* 0x000fe200048060ff */
[----:B------:R-:W-:Y:S02]  /*225e0*/  FMUL R5, R37, UR20 ;  /* 0x0000001425057c20 */ /* 0x000fe40008400000 */
[----:B------:R-:W4:Y:S01]  /*225f0*/  LDL.LU R37, [R1+0x39c] ;  /* 0x00039c0001257983 */ /* 0x000f220000300800 */
[----:B--2---:R-:W-:-:S03]  /*22600*/  FMUL R2, R36, UR20 ;  /* 0x0000001424027c20 */ /* 0x004fc60008400000 */
[----:B------:R-:W2:Y:S01]  /*22610*/  LDL.LU R36, [R1+0x3a0] ;  /* 0x0003a00001247983 */ /* 0x000ea20000300800 */
[----:B---3--:R-:W-:-:S03]  /*22620*/  FMUL R3, R35, UR20 ;  /* 0x0000001423037c20 */ /* 0x008fc60008400000 */
[----:B------:R-:W3:Y:S01]  /*22630*/  LDL.LU R35, [R1+0x3a4] ;  /* 0x0003a40001237983 */ /* 0x000ee20000300800 */
[----:B------:R-:W-:Y:S01]  /*22640*/  F2FP.SATFINITE.E5M2.F32.PACK_AB_MERGE_C R15, RZ, R5, RZ ;  /* 0x00000005ff0f723e */ /* 0x000fe200048060ff */
        /* <DEDUP_REMOVED lines=10> */
[----:B------:R-:W-:Y:S01]  /*226f0*/  @!P5 STG.E.U8 desc[UR14][R28.64+0x88], R11 ;  /* 0x0000880b1c00d986 */ /* 0x000fe2000c10110e */
[----:B------:R-:W-:-:S03]  /*22700*/  ISETP.LT.OR P5, PT, R0, 0x91, !P0 ;  /* 0x000000910000780c */ /* 0x000fc600047a1670 */
[----:B------:R1:W-:Y:S01]  /*22710*/  @!P3 STG.E.U8 desc[UR14][R30.64+0x90], R9 ;  /* 0x000090091e00b986 */ /* 0x0003e2000c10110e */
[C---:B------:R-:W-:Y:S02]  /*22720*/  ISETP.LT.OR P3, PT, R0.reuse, 0x99, !P1 ;  /* 0x000000990000780c */ /* 0x040fe40004f61670 */
[----:B0-----:R-:W-:Y:S01]  /*22730*/  F2FP.SATFINITE.E5M2.F32.PACK_AB_MERGE_C R7, RZ, R2, RZ ;  /* 0x00000002ff07723e */ /* 0x001fe200048060ff */
[----:B------:R-:W-:Y:S01]  /*22740*/  @!P2 STG.E.U8 desc[UR14][R30.64+0x91], R13 ;  /* 0x0000910d1e00a986 */ /* 0x000fe2000c10110e */
[----:B------:R-:W-:Y:S02]  /*22750*/  ISETP.LT.OR P2, PT, R0, 0x9a, !P1 ;  /* 0x0000009a0000780c */ /* 0x000fe40004f41670 */
        /* <DEDUP_REMOVED lines=86> */
[----:B------:R-:W-:Y:S01]  /*22cc0*/  FMUL R2, R39, UR20 ;  /* 0x0000001427027c20 */ /* 0x000fe20008400000 */
[----:B------:R-:W-:Y:S02]  /*22cd0*/  ISETP.LT.OR P6, PT, R0, 0xba, !P0 ;  /* 0x000000ba0000780c */ /* 0x000fe400047c1670 */
[----:B------:R-:W5:Y:S02]  /*22ce0*/  LDL.LU R39, [R1+0x3f4] ;  /* 0x0003f40001277983 */ /* 0x000f640000300800 */
[----:B0-----:R-:W-:Y:S02]  /*22cf0*/  F2FP.SATFINITE.E5M2.F32.PACK_AB_MERGE_C R7, RZ, R2, RZ ;  /* 0x00000002ff07723e */ /* 0x001fe400048060ff */
        /* <DEDUP_REMOVED lines=28> */
[C---:B------:R-:W-:Y:S02]  /*22ec0*/  ISETP.LT.OR P2, PT, R0.reuse, 0xca, !P1 ;  /* 0x000000ca0000780c */ /* 0x040fe40004f41670 */
[----:B0-----:R-:W-:Y:S02]  /*22ed0*/  F2FP.SATFINITE.E5M2.F32.PACK_AB_MERGE_C R7, RZ, R2, RZ ;  /* 0x00000002ff07723e */ /* 0x001fe400048060ff */
[----:B-1----:R-:W-:Y:S01]  /*22ee0*/  F2FP.SATFINITE.E5M2.F32.PACK_AB_MERGE_C R9, RZ, R3, RZ ;  /* 0x00000003ff09723e */ /* 0x002fe200048060ff */
[----:B------:R-:W-:Y:S02]  /*22ef0*/  FMUL R2, R41, UR20 ;  /* 0x0000001429027c20 */ /* 0x000fe40008400000 */
[----:B------:R0:W-:Y:S01]  /*22f00*/  @!P6 STG.E.U8 desc[UR14][R28.64+0xc1], R7 ;  /* 0x0000c1071c00e986 */ /* 0x0001e2000c10110e */
[----:B------:R-:W-:-:S03]  /*22f10*/  ISETP.LT.OR P6, PT, R0, 0xca, !P0 ;  /* 0x000000ca0000780c */ /* 0x000fc600047c1670 */
[----:B------:R-:W5:Y:S01]  /*22f20*/  LDL.LU R41, [R1+0x410] ;  /* 0x0004100001297983 */ /* 0x000f620000300800 */
[----:B------:R-:W-:Y:S01]  /*22f30*/  F2FP.SATFINITE.E5M2.F32.PACK_AB_MERGE_C R13, RZ, R4, RZ ;  /* 0x00000004ff0d723e */ /* 0x000fe200048060ff */
[----:B------:R-:W-:Y:S02]  /*22f40*/  FMUL R3, R39, UR20 ;  /* 0x0000001427037c20 */ /* 0x000fe40008400000 */
[----:B------:R-:W5:Y:S01]  /*22f50*/  LDL.LU R39, [R1+0x414] ;  /* 0x0004140001277983 */ /* 0x000f620000300800 */
[----:B0-----:R-:W-:-:S03]  /*22f60*/  F2FP.SATFINITE.E5M2.F32.PACK_AB_MERGE_C R7, RZ, R2, RZ ;  /* 0x00000002ff07723e */ /* 0x001fc600048060ff */
        /* <DEDUP_REMOVED lines=21> */
[C---:B------:R-:W-:Y:S01]  /*230c0*/  ISETP.LT.OR P3, PT, R0.reuse, 0xd1, !P1 ;  /* 0x000000d10000780c */ /* 0x040fe20004f61670 */
[----:B------:R-:W5:Y:S01]  /*230d0*/  LDL.LU R42, [R1+0x430] ;  /* 0x00043000012a7983 */ /* 0x000f620000300800 */
[C---:B------:R-:W-:Y:S02]  /*230e0*/  ISETP.LT.OR P2, PT, R0.reuse, 0xd2, !P1 ;  /* 0x000000d20000780c */ /* 0x040fe40004f41670 */
[----:B------:R-:W-:Y:S02]  /*230f0*/  ISETP.LT.OR P6, PT, R0, 0xd2, !P0 ;  /* 0x000000d20000780c */ /* 0x000fe400047c1670 */
[----:B------:R-:W-:-:S05]  /*23100*/  F2FP.SATFINITE.E5M2.F32.PACK_AB_MERGE_C R5, RZ, R5, RZ ;  /* 0x00000005ff05723e */ /* 0x000fca00048060ff */
[----:B------:R0:W-:Y:S01]  /*23110*/  @!P5 STG.E.U8 desc[UR14][R28.64+0xc8], R5 ;  /* 0x0000c8051c00d986 */ /* 0x0001e2000c10110e */
[----:B------:R-:W-:-:S03]  /*23120*/  ISETP.LT.OR P5, PT, R0, 0xd1, !P0 ;  /* 0x000000d10000780c */ /* 0x000fc600047a1670 */
[----:B------:R-:W-:Y:S01]  /*23130*/  @!P3 STG.E.U8 desc[UR14][R30.64+0xd0], R9 ;  /* 0x0000d0091e00b986 */ /* 0x000fe2000c10110e */
[----:B------:R-:W-:-:S03]  /*23140*/  ISETP.LT.OR P3, PT, R0, 0xd9, !P1 ;  /* 0x000000d90000780c */ /* 0x000fc60004f61670 */
[----:B------:R1:W-:Y:S01]  /*23150*/  @!P2 STG.E.U8 desc[UR14][R30.64+0xd1], R11 ;  /* 0x0000d10b1e00a986 */ /* 0x0003e2000c10110e */
[----:B0-----:R-:W-:Y:S02]  /*23160*/  F2FP.SATFINITE.E5M2.F32.PACK_AB_MERGE_C R5, RZ, R3, RZ ;  /* 0x00000003ff05723e */ /* 0x001fe400048060ff */
[----:B------:R-:W-:-:S03]  /*23170*/  ISETP.LT.OR P2, PT, R0, 0xda, !P1 ;  /* 0x000000da0000780c */ /* 0x000fc60004f41670 */
[----:B------:R-:W-:Y:S01]  /*23180*/  @!P6 STG.E.U8 desc[UR14][R28.64+0xd1], R5 ;  /* 0x0000d1051c00e986 */ /* 0x000fe2000c10110e */
[----:B-1----:R-:W-:Y:S02]  /*23190*/  F2FP.SATFINITE.E5M2.F32.PACK_AB_MERGE_C R11, RZ, R2, RZ ;  /* 0x00000002ff0b723e */ /* 0x002fe400048060ff */
[----:B------:R-:W-:Y:S01]  /*231a0*/  ISETP.LT.OR P6, PT, R0, 0xda, !P0 ;  /* 0x000000da0000780c */ /* 0x000fe200047c1670 */
[----:B------:R-:W-:Y:S02]  /*231b0*/  FMUL R2, R41, UR20 ;  /* 0x0000001429027c20 */ /* 0x000fe40008400000 */
[----:B------:R-:W5:Y:S01]  /*231c0*/  LDL.LU R41, [R1+0x434] ;  /* 0x0004340001297983 */ /* 0x000f620000300800 */
[----:B------:R-:W-:-:S03]  /*231d0*/  FMUL R3, R39, UR20 ;  /* 0x0000001427037c20 */ /* 0x000fc60008400000 */
[----:B------:R-:W5:Y:S01]  /*231e0*/  LDL.LU R39, [R1+0x438] ;  /* 0x0004380001277983 */ /* 0x000f620000300800 */
[----:B------:R-:W-:-:S03]  /*231f0*/  F2FP.SATFINITE.E5M2.F32.PACK_AB_MERGE_C R9, RZ, R4, RZ ;  /* 0x00000004ff09723e */ /* 0x000fc600048060ff */
        /* <DEDUP_REMOVED lines=12> */
[----:B------:R-:W2:Y:S02]  /*232c0*/  LDL.LU R36, [R1+0x444] ;  /* 0x0004440001247983 */ /* 0x000ea40000300800 */
[----:B0-----:R-:W-:Y:S01]  /*232d0*/  F2FP.SATFINITE.E5M2.F32.PACK_AB_MERGE_C R7, RZ, R2, RZ ;  /* 0x00000002ff07723e */ /* 0x001fe200048060ff */
[----:B---3--:R-:W-:Y:S02]  /*232e0*/  FMUL R3, R35, UR20 ;  /* 0x0000001423037c20 */ /* 0x008fe40008400000 */
[----:B------:R-:W3:Y:S01]  /*232f0*/  LDL.LU R35, [R1+0x448] ;  /* 0x0004480001237983 */ /* 0x000ee20000300800 */
[----:B-----5:R-:W-:-:S03]  /*23300*/  FMUL R4, R33, UR20 ;  /* 0x0000001421047c20 */ /* 0x020fc60008400000 */
        /* <DEDUP_REMOVED lines=13> */
[----:B------:R-:W-:Y:S02]  /*233e0*/  F2FP.SATFINITE.E5M2.F32.PACK_AB_MERGE_C R5, RZ, R5, RZ ;  /* 0x00000005ff05723e */ /* 0x000fe400048060ff */
[----:B0-----:R-:W-:Y:S01]  /*233f0*/  F2FP.SATFINITE.E5M2.F32.PACK_AB_MERGE_C R11, RZ, R4, RZ ;  /* 0x00000004ff0b723e */ /* 0x001fe200048060ff */
[----:B------:R0:W-:Y:S01]  /*23400*/  @!P6 STG.E.U8 desc[UR14][R28.64+0xe1], R7 ;  /* 0x0000e1071c00e986 */ /* 0x0001e2000c10110e */
[C---:B------:R-:W-:Y:S02]  /*23410*/  ISETP.LT.OR P6, PT, R0.reuse, 0xea, !P0 ;  /* 0x000000ea0000780c */ /* 0x040fe400047c1670 */
[----:B-1----:R-:W-:Y:S01]  /*23420*/  F2FP.SATFINITE.E5M2.F32.PACK_AB_MERGE_C R9, RZ, R3, RZ ;  /* 0x00000003ff09723e */ /* 0x002fe200048060ff */
[----:B------:R1:W-:Y:S01]  /*23430*/  @!P5 STG.E.U8 desc[UR14][R28.64+0xe0], R5 ;  /* 0x0000e0051c00d986 */ /* 0x0003e2000c10110e */
[----:B------:R-:W-:-:S03]  /*23440*/  ISETP.LT.OR P5, PT, R0, 0xe9, !P0 ;  /* 0x000000e90000780c */ /* 0x000fc600047a1670 */
[----:B------:R-:W-:Y:S01]  /*23450*/  @!P2 STG.E.U8 desc[UR14][R30.64+0xe9], R11 ;  /* 0x0000e90b1e00a986 */ /* 0x000fe2000c10110e */
[----:B------:R-:W-:Y:S01]  /*23460*/  ISETP.LT.OR P2, PT, R0, 0xf2, !P1 ;  /* 0x000000f20000780c */ /* 0x000fe20004f41670 */
[----:B------:R-:W-:Y:S02]  /*23470*/  FMUL R3, R42, UR20 ;  /* 0x000000142a037c20 */ /* 0x000fe40008400000 */
[----:B------:R4:W-:Y:S01]  /*23480*/  @!P3 STG.E.U8 desc[UR14][R30.64+0xe8], R9 ;  /* 0x0000e8091e00b986 */ /* 0x0009e2000c10110e */
[----:B------:R-:W-:Y:S01]  /*23490*/  ISETP.LT.OR P3, PT, R0, 0xf1, !P1 ;  /* 0x000000f10000780c */ /* 0x000fe20004f61670 */
[----:B------:R-:W-:Y:S01]  /*234a0*/  FMUL R4, R39, UR20 ;  /* 0x0000001427047c20 */ /* 0x000fe20008400000 */
[----:B------:R-:W-:Y:S01]  /*234b0*/  F2FP.SATFINITE.E5M2.F32.PACK_AB_MERGE_C R13, RZ, R2, RZ ;  /* 0x00000002ff0d723e */ /* 0x000fe200048060ff */
[----:B------:R-:W-:Y:S01]  /*234c0*/  FMUL R2, R41, UR20 ;  /* 0x0000001429027c20 */ /* 0x000fe20008400000 */
[----:B------:R-:W-:Y:S02]  /*234d0*/  F2FP.SATFINITE.E5M2.F32.PACK_AB_MERGE_C R3, RZ, R3, RZ ;  /* 0x00000003ff03723e */ /* 0x000fe400048060ff */
[----:B0-----:R-:W-:-:S02]  /*234e0*/  F2FP.SATFINITE.E5M2.F32.PACK_AB_MERGE_C R7, RZ, R4, RZ ;  /* 0x00000004ff07723e */ /* 0x001fc400048060ff */
[----:B-1----:R-:W-:Y:S01]  /*234f0*/  F2FP.SATFINITE.E5M2.F32.PACK_AB_MERGE_C R5, RZ, R2, RZ ;  /* 0x00000002ff05723e */ /* 0x002fe200048060ff */
[----:B------:R-:W-:Y:S01]  /*23500*/  @!P5 STG.E.U8 desc[UR14][R28.64+0xe8], R13 ;  /* 0x0000e80d1c00d986 */ /* 0x000fe2000c10110e */
[----:B------:R-:W-:-:S03]  /*23510*/  ISETP.LT.OR P5, PT, R0, 0xf1, !P0 ;  /* 0x000000f10000780c */ /* 0x000fc600047a1670 */
[----:B------:R-:W-:Y:S01]  /*23520*/  @!P6 STG.E.U8 desc[UR14][R28.64+0xe9], R3 ;  /* 0x0000e9031c00e986 */ /* 0x000fe2000c10110e */
[----:B------:R-:W-:-:S03]  /*23530*/  ISETP.LT.OR P6, PT, R0, 0xf2, !P0 ;  /* 0x000000f20000780c */ /* 0x000fc600047c1670 */
[----:B------:R0:W-:Y:S01]  /*23540*/  @!P2 STG.E.U8 desc[UR14][R30.64+0xf1], R7 ;  /* 0x0000f1071e00a986 */ /* 0x0001e2000c10110e */
[C---:B------:R-:W-:Y:S02]  /*23550*/  ISETP.LT.OR P2, PT, R0.reuse, 0xf9, !P1 ;  /* 0x000000f90000780c */ /* 0x040fe40004f41670 */
[C---:B------:R-:W-:Y:S01]  /*23560*/  ISETP.LT.OR P1, PT, R0.reuse, 0xfa, !P1 ;  /* 0x000000fa0000780c */ /* 0x040fe20004f21670 */
[----:B------:R1:W-:Y:S01]  /*23570*/  @!P3 STG.E.U8 desc[UR14][R30.64+0xf0], R5 ;  /* 0x0000f0051e00b986 */ /* 0x0003e2000c10110e */
[C---:B------:R-:W-:Y:S02]  /*23580*/  ISETP.LT.OR P3, PT, R0.reuse, 0xf9, !P0 ;  /* 0x000000f90000780c */ /* 0x040fe40004761670 */
[----:B------:R-:W-:Y:S01]  /*23590*/  ISETP.LT.OR P0, PT, R0, 0xfa, !P0 ;  /* 0x000000fa0000780c */ /* 0x000fe20004701670 */
[----:B----4-:R-:W-:-:S05]  /*235a0*/  FMUL R2, R38, UR20 ;  /* 0x0000001426027c20 */ /* 0x010fca0008400000 */
[----:B------:R-:W-:-:S05]  /*235b0*/  F2FP.SATFINITE.E5M2.F32.PACK_AB_MERGE_C R9, RZ, R2, RZ ;  /* 0x00000002ff09723e */ /* 0x000fca00048060ff */
[----:B------:R4:W-:Y:S01]  /*235c0*/  @!P5 STG.E.U8 desc[UR14][R28.64+0xf0], R9 ;  /* 0x0000f0091c00d986 */ /* 0x0009e2000c10110e */
[----:B------:R-:W-:Y:S01]  /*235d0*/  FMUL R0, R37, UR20 ;  /* 0x0000001425007c20 */ /* 0x000fe20008400000 */
[----:B--2---:R-:W-:-:S04]  /*235e0*/  FMUL R2, R36, UR20 ;  /* 0x0000001424027c20 */ /* 0x004fc80008400000 */
[----:B0-----:R-:W-:Y:S01]  /*235f0*/  F2FP.SATFINITE.E5M2.F32.PACK_AB_MERGE_C R7, RZ, R0, RZ ;  /* 0x00000000ff07723e */ /* 0x001fe200048060ff */
[----:B---3--:R-:W-:Y:S01]  /*23600*/  FMUL R3, R35, UR20 ;  /* 0x0000001423037c20 */ /* 0x008fe20008400000 */
[----:B------:R-:W-:-:S04]  /*23610*/  F2FP.SATFINITE.E5M2.F32.PACK_AB_MERGE_C R11, RZ, R2, RZ ;  /* 0x00000002ff0b723e */ /* 0x000fc800048060ff */
[----:B------:R-:W-:Y:S01]  /*23620*/  F2FP.SATFINITE.E5M2.F32.PACK_AB_MERGE_C R3, RZ, R3, RZ ;  /* 0x00000003ff03723e */ /* 0x000fe200048060ff */
[----:B------:R4:W-:Y:S04]  /*23630*/  @!P6 STG.E.U8 desc[UR14][R28.64+0xf1], R7 ;  /* 0x0000f1071c00e986 */ /* 0x0009e8000c10110e */
[----:B------:R4:W-:Y:S04]  /*23640*/  @!P2 STG.E.U8 desc[UR14][R30.64+0xf8], R11 ;  /* 0x0000f80b1e00a986 */ /* 0x0009e8000c10110e */
[----:B------:R4:W-:Y:S01]  /*23650*/  @!P1 STG.E.U8 desc[UR14][R30.64+0xf9], R3 ;  /* 0x0000f9031e009986 */ /* 0x0009e2000c10110e */
[----:B-----5:R-:W-:Y:S01]  /*23660*/  FMUL R4, R33, UR20 ;  /* 0x0000001421047c20 */ /* 0x020fe20008400000 */
[----:B-1----:R-:W-:-:S04]  /*23670*/  FMUL R5, R32, UR20 ;  /* 0x0000001420057c20 */ /* 0x002fc80008400000 */
[----:B------:R-:W-:Y:S02]  /*23680*/  F2FP.SATFINITE.E5M2.F32.PACK_AB_MERGE_C R13, RZ, R4, RZ ;  /* 0x00000004ff0d723e */ /* 0x000fe400048060ff */
[----:B------:R-:W-:-:S03]  /*23690*/  F2FP.SATFINITE.E5M2.F32.PACK_AB_MERGE_C R5, RZ, R5, RZ ;  /* 0x00000005ff05723e */ /* 0x000fc600048060ff */
[----:B------:R4:W-:Y:S04]  /*236a0*/  @!P3 STG.E.U8 desc[UR14][R28.64+0xf8], R13 ;  /* 0x0000f80d1c00b986 */ /* 0x0009e8000c10110e */
[----:B------:R4:W-:Y:S02]  /*236b0*/  @!P0 STG.E.U8 desc[UR14][R28.64+0xf9], R5 ;  /* 0x0000f9051c008986 */ /* 0x0009e4000c10110e */
.L_x_551:
[----:B------:R-:W-:Y:S05]  /*236c0*/  BSYNC B0 ;  /* 0x0000000000007941 */ /* 0x000fea0003800000 */
.L_x_37:
[----:B--2-4-:R-:W2:Y:S04]  /*236d0*/  LDL.LU R3, [R1+0x45c] ;  /* 0x00045c0001037983 */ /* 0x014ea80000300800 */
[----:B------:R-:W2:Y:S01]  /*236e0*/  LDL.LU R2, [R1+0x460] ;  /* 0x0004600001027983 */ /* 0x000ea20000300800 */
[----:B------:R-:W-:Y:S01]  /*236f0*/  ULDC UR6, c[0x0][0xc] ;  /* 0x0000030000067ab9 */ /* 0x000fe20000000800 */
[----:B------:R-:W-:Y:S01]  /*23700*/  ULDC UR7, c[0x0][0x10] ;  /* 0x0000040000077ab9 */ /* 0x000fe20000000800 */
[----:B---3--:R-:W2:Y:S01]  /*23710*/  LDC R5, c[0x0][0x14] ;  /* 0x00000500ff057b82 */ /* 0x008ea20000000800 */
[----:B------:R-:W-:Y:S01]  /*23720*/  UIMAD.WIDE.U32 UR6, UR6, UR7, URZ ;  /* 0x00000007060672a5 */ /* 0x000fe2000f8e003f */
[----:B-----5:R-:W-:Y:S01]  /*23730*/  PRMT R0, RZ, 0x7610, R0 ;  /* 0x00007610ff007816 */ /* 0x020fe20000000000 */
[----:B------:R-:W-:-:S04]  /*23740*/  UMOV UR10, 0xffffffff ;  /* 0xffffffff000a7882 */ /* 0x000fc80000000000 */
[----:B--2---:R-:W-:-:S04]  /*23750*/  IMAD.WIDE.U32 R2, R5, UR6, R2 ;  /* 0x0000000605027c25 */ /* 0x004fc8000f8e0002 */
[----:B------:R-:W-:Y:S01]  /*23760*/  IMAD R5, R5, UR7, RZ ;  /* 0x0000000705057c24 */ /* 0x000fe2000f8e02ff */
[----:B------:R-:W-:Y:S01]  /*23770*/  ULDC.64 UR6, c[0x0][0x650] ;  /* 0x0001940000067ab9 */ /* 0x000fe20000000a00 */
[----:B------:R-:W-:Y:S01]  /*23780*/  IMAD.MOV.U32 R11, RZ, RZ, R2 ;  /* 0x000000ffff0b7224 */ /* 0x000fe200078e0002 */
[----:B------:R-:W-:Y:S01]  /*23790*/  ISETP.GE.U32.AND P0, PT, R2, UR6, PT ;  /* 0x0000000602007c0c */ /* 0x000fe2000bf06070 */
[----:B------:R-:W-:Y:S02]  /*237a0*/  IMAD.IADD R13, R3, 0x1, R5 ;  /* 0x00000001030d7824 */ /* 0x000fe400078e0205 */
[----:B------:R-:W-:-:S03]  /*237b0*/  IMAD.MOV.U32 R2, RZ, RZ, -0x1 ;  /* 0xffffffffff027424 */ /* 0x000fc600078e00ff */
[----:B------:R2:W-:Y:S01]  /*237c0*/  STL [R1+0x45c], R13 ;  /* 0x00045c0d01007387 */ /* 0x0005e20000100800 */
[----:B------:R-:W-:-:S03]  /*237d0*/  ISETP.GE.U32.AND.EX P0, PT, R13, UR7, PT, P0 ;  /* 0x000000070d007c0c */ /* 0x000fc6000bf06100 */
[----:B------:R2:W-:Y:S04]  /*237e0*/  STL [R1+0x460], R11 ;  /* 0x0004600b01007387 */ /* 0x0005e80000100800 */
[----:B------:R2:W-:Y:S06]  /*237f0*/  STL [R1+0x464], R2 ;  /* 0x0004640201007387 */ /* 0x0005ec0000100800 */
[----:B------:R-:W-:Y:S05]  /*23800*/  @P0 BRA `(.L_x_552) ;  /* 0x0000000400740947 */ /* 0x000fea0003800000 */
[----:B------:R-:W3:Y:S01]  /*23810*/  S2R R8, SR_CTAID.X ;  /* 0x0000000000087919 */ /* 0x000ee20000002500 */
[----:B------:R-:W-:Y:S01]  /*23820*/  ULDC.64 UR18, c[0x0][0x628] ;  /* 0x00018a0000127ab9 */ /* 0x000fe20000000a00 */
[----:B------:R-:W4:Y:S01]  /*23830*/  LDC R9, c[0x0][0x144] ;  /* 0x00005100ff097b82 */ /* 0x000f220000000800 */
[----:B------:R-:W-:Y:S01]  /*23840*/  ULDC UR6, c[0x0][0x150] ;  /* 0x0000540000067ab9 */ /* 0x000fe20000000800 */
[----:B------:R-:W1:Y:S01]  /*23850*/  S2R R12, SR_CTAID.Y ;  /* 0x00000000000c7919 */ /* 0x000e620000002600 */
[----:B------:R-:W-:Y:S01]  /*23860*/  ISETP.NE.U32.AND P0, PT, RZ, UR18, PT ;  /* 0x00000012ff007c0c */ /* 0x000fe2000bf05070 */
[----:B------:R-:W-:Y:S01]  /*23870*/  ULDC UR23, c[0x0][0x630] ;  /* 0x00018c0000177ab9 */ /* 0x000fe20000000800 */
[----:B------:R-:W-:Y:S02]  /*23880*/  R2UR UR16, R11 ;  /* 0x000000000b1072ca */ /* 0x000fe400000e0000 */
[----:B------:R-:W-:Y:S01]  /*23890*/  ISETP.NE.AND.EX P0, PT, RZ, UR19, PT, P0 ;  /* 0x00000013ff007c0c */ /* 0x000fe2000bf05300 */
[----:B0-----:R-:W0:Y:S01]  /*238a0*/  LDC.64 R6, c[0x0][0x620] ;  /* 0x00018800ff067b82 */ /* 0x001e220000000a00 */
[----:B------:R-:W-:-:S02]  /*238b0*/  R2UR UR17, R13 ;  /* 0x000000000d1172ca */ /* 0x000fc400000e0000 */
[----:B---3--:R-:W-:-:S05]  /*238c0*/  I2FP.F32.U32 R0, R8 ;  /* 0x0000000800007245 */ /* 0x008fca0000201000 */
[----:B------:R-:W-:-:S06]  /*238d0*/  FMUL R0, R0, UR6 ;  /* 0x0000000600007c20 */ /* 0x000fcc0008400000 */
[----:B------:R-:W3:Y:S01]  /*238e0*/  F2I.U32.TRUNC.NTZ R0, R0 ;  /* 0x0000000000007305 */ /* 0x000ee2000020f000 */
[----:B-1----:R-:W-:Y:S05]  /*238f0*/  @!P0 BRA `(.L_x_553) ;  /* 0x0000000000308947 */ /* 0x002fea0003800000 */
        /* <DEDUP_REMOVED lines=12> */
.L_x_553:
[----:B------:R-:W-:Y:S01]  /*239c0*/  USHF.R.U64 UR10, UR16, UR23, UR17 ;  /* 0x00000017100a7299 */ /* 0x000fe20008001211 */
[----:B------:R-:W1:Y:S01]  /*239d0*/  LDC.64 R20, c[0x0][0x640] ;  /* 0x00019000ff147b82 */ /* 0x000e620000000a00 */
[----:B------:R-:W-:Y:S01]  /*239e0*/  USHF.R.U32.HI UR6, URZ, UR23, UR17 ;  /* 0x000000173f067299 */ /* 0x000fe20008011611 */
[----:B---3--:R-:W-:Y:S02]  /*239f0*/  IMAD.MOV R10, RZ, RZ, -R0 ;  /* 0x000000ffff0a7224 */ /* 0x008fe400078e0a00 */
[----:B--2---:R-:W-:Y:S01]  /*23a00*/  IMAD.MOV.U32 R2, RZ, RZ, R11 ;  /* 0x000000ffff027224 */ /* 0x004fe200078e000b */
[----:B------:R-:W-:Y:S01]  /*23a10*/  IADD3 R5, P0, RZ, -UR10, RZ ;  /* 0x8000000aff057c10 */ /* 0x000fe2000ff1e0ff */
[----:B----4-:R-:W-:Y:S02]  /*23a20*/  IMAD R17, R9, R10, R8 ;  /* 0x0000000a09117224 */ /* 0x010fe400078e0208 */
[----:B------:R-:W2:Y:S02]  /*23a30*/  LDC R4, c[0x0][0x618] ;  /* 0x00018600ff047b82 */ /* 0x000ea40000000800 */
[----:B------:R-:W-:Y:S01]  /*23a40*/  IMAD.X R3, RZ, RZ, ~UR6, P0 ;  /* 0x80000006ff037e24 */ /* 0x000fe200080e06ff */
[----:B------:R-:W-:-:S03]  /*23a50*/  ULDC UR6, c[0x0][0x154] ;  /* 0x0000550000067ab9 */ /* 0x000fc60000000800 */
[-C--:B0-----:R-:W-:Y:S02]  /*23a60*/  IMAD R0, R3, R6.reuse, RZ ;  /* 0x0000000603007224 */ /* 0x081fe400078e02ff */
[----:B------:R-:W0:Y:S01]  /*23a70*/  LDC R14, c[0x0][0x608] ;  /* 0x00018200ff0e7b82 */ /* 0x000e220000000800 */
[----:B------:R-:W-:Y:S02]  /*23a80*/  IMAD.MOV.U32 R3, RZ, RZ, R13 ;  /* 0x000000ffff037224 */ /* 0x000fe400078e000d */
[----:B------:R-:W-:-:S05]  /*23a90*/  IMAD.WIDE.U32 R2, R5, R6, R2 ;  /* 0x0000000605027225 */ /* 0x000fca00078e0002 */
[----:B------:R-:W3:Y:S01]  /*23aa0*/  LDC R18, c[0x0][0x658] ;  /* 0x00019600ff127b82 */ /* 0x000ee20000000800 */
[----:B------:R-:W-:Y:S01]  /*23ab0*/  IMAD R5, R5, R7, R0 ;  /* 0x0000000705057224 */ /* 0x000fe200078e0200 */
[----:B------:R-:W-:Y:S01]  /*23ac0*/  I2FP.F32.U32 R0, R12 ;  /* 0x0000000c00007245 */ /* 0x000fe20000201000 */
[----:B------:R-:W-:Y:S01]  /*23ad0*/  IMAD.MOV.U32 R7, RZ, RZ, 0x1 ;  /* 0x00000001ff077424 */ /* 0x000fe200078e00ff */
[----:B-1----:R-:W-:Y:S01]  /*23ae0*/  ISETP.NE.U32.AND P0, PT, R20, RZ, PT ;  /* 0x000000ff1400720c */ /* 0x002fe20003f05070 */
[----:B------:R-:W-:Y:S02]  /*23af0*/  IMAD.IADD R3, R3, 0x1, R5 ;  /* 0x0000000103037824 */ /* 0x000fe400078e0205 */
[----:B------:R-:W-:Y:S01]  /*23b00*/  FMUL R0, R0, UR6 ;  /* 0x0000000600007c20 */ /* 0x000fe20008400000 */
[----:B------:R-:W1:Y:S01]  /*23b10*/  LDC R15, c[0x0][0x148] ;  /* 0x00005200ff0f7b82 */ /* 0x000e620000000800 */
[----:B------:R-:W-:Y:S01]  /*23b20*/  ISETP.NE.AND.EX P0, PT, R21, RZ, PT, P0 ;  /* 0x000000ff1500720c */ /* 0x000fe20003f05300 */
[----:B------:R-:W-:Y:S01]  /*23b30*/  IMAD.MOV.U32 R5, RZ, RZ, -0x1 ;  /* 0xffffffffff057424 */ /* 0x000fe200078e00ff */
[-CC-:B--2---:R-:W-:Y:S01]  /*23b40*/  SHF.R.U64 R10, R2, R4.reuse, R3.reuse ;  /* 0x00000004020a7219 */ /* 0x184fe20000001203 */
[----:B------:R2:W4:Y:S01]  /*23b50*/  F2I.U32.TRUNC.NTZ R13, R0 ;  /* 0x00000000000d7305 */ /* 0x000522000020f000 */
[----:B------:R-:W-:-:S03]  /*23b60*/  SHF.R.U32.HI R3, RZ, R4, R3 ;  /* 0x00000004ff037219 */ /* 0x000fc60000011603 */
[----:B------:R-:W1:Y:S01]  /*23b70*/  LDC R16, c[0x0][0x600] ;  /* 0x00018000ff107b82 */ /* 0x000e620000000800 */
[-CC-:B0-----:R-:W-:Y:S02]  /*23b80*/  SHF.R.U64 R8, R10, R14.reuse, R3.reuse ;  /* 0x0000000e0a087219 */ /* 0x181fe40000001203 */
[----:B------:R-:W-:-:S05]  /*23b90*/  SHF.R.U32.HI R3, RZ, R14, R3 ;  /* 0x0000000eff037219 */ /* 0x000fca0000011603 */
[----:B------:R-:W0:Y:S01]  /*23ba0*/  LDC R22, c[0x0][0x648] ;  /* 0x00019200ff167b82 */ /* 0x000e220000000800 */
[-CC-:B---3--:R-:W-:Y:S02]  /*23bb0*/  SHF.R.U64 R11, R8, R18.reuse, R3.reuse ;  /* 0x00000012080b7219 */ /* 0x188fe40000001203 */
[-C--:B------:R-:W-:Y:S02]  /*23bc0*/  SHF.L.U32 R5, R5, R18.reuse, RZ ;  /* 0x0000001205057219 */ /* 0x080fe400000006ff */
[-C--:B------:R-:W-:Y:S01]  /*23bd0*/  SHF.R.U32.HI R3, RZ, R18.reuse, R3 ;  /* 0x00000012ff037219 */ /* 0x080fe20000011603 */
[----:B------:R-:W-:Y:S01]  /*23be0*/  IMAD.MOV.U32 R2, RZ, RZ, R11 ;  /* 0x000000ffff027224 */ /* 0x000fe200078e000b */
[----:B------:R-:W-:Y:S01]  /*23bf0*/  SHF.L.U32 R40, R7, R18, RZ ;  /* 0x0000001207287219 */ /* 0x000fe200000006ff */
[----:B------:R-:W3:Y:S01]  /*23c00*/  LDC R23, c[0x0][0x638] ;  /* 0x00018e00ff177b82 */ /* 0x000ee20000000800 */
[----:B------:R-:W-:-:S07]  /*23c10*/  LOP3.LUT R19, RZ, R5, RZ, 0x33, !PT ;  /* 0x00000005ff137212 */ /* 0x000fce00078e33ff */
[----:B------:R-:W0:Y:S01]  /*23c20*/  LDC R24, c[0x0][0x610] ;  /* 0x00018400ff187b82 */ /* 0x000e220000000800 */
[----:B--2-4-:R-:W-:Y:S05]  /*23c30*/  @!P0 BRA `(.L_x_554) ;  /* 0x0000000000288947 */ /* 0x014fea0003800000 */
[----:B------:R-:W2:Y:S02]  /*23c40*/  LDC R0, c[0x0][0x64c] ;  /* 0x00019300ff007b82 */ /* 0x000ea40000000800 */
[----:B--2---:R-:W-:-:S05]  /*23c50*/  IADD3 R7, P0, R11, R0, RZ ;  /* 0x000000000b077210 */ /* 0x004fca0007f1e0ff */
        /* <DEDUP_REMOVED lines=8> */
.L_x_554:
[----:B0-----:R-:W-:Y:S01]  /*23ce0*/  SHF.R.U64 R0, R2, R22, R3 ;  /* 0x0000001602007219 */ /* 0x001fe20000001203 */
[----:B-1----:R-:W-:Y:S01]  /*23cf0*/  VIADD R5, R16, 0xffffffff ;  /* 0xffffffff10057836 */ /* 0x002fe20000000000 */
[----:B------:R-:W-:Y:S01]  /*23d00*/  LOP3.LUT R3, R8, R19, RZ, 0xc0, !PT ;  /* 0x0000001308037212 */ /* 0x000fe200078ec0ff */
[----:B------:R-:W-:Y:S02]  /*23d10*/  IMAD.MOV R13, RZ, RZ, -R13 ;  /* 0x000000ffff0d7224 */ /* 0x000fe400078e0a0d */
[----:B------:R-:W-:Y:S02]  /*23d20*/  IMAD.MOV R2, RZ, RZ, -R0 ;  /* 0x000000ffff027224 */ /* 0x000fe400078e0a00 */
[----:B------:R-:W-:Y:S01]  /*23d30*/  IMAD R40, R40, R0, R3 ;  /* 0x0000000028287224 */ /* 0x000fe200078e0203 */
[----:B------:R-:W-:Y:S01]  /*23d40*/  LOP3.LUT R3, R10, R5, RZ, 0xc0, !PT ;  /* 0x000000050a037212 */ /* 0x000fe200078ec0ff */
[----:B------:R-:W-:Y:S02]  /*23d50*/  @P4 IMAD R17, R15, R13, R12 ;  /* 0x0000000d0f114224 */ /* 0x000fe400078e020c */
[----:B---3--:R-:W-:-:S02]  /*23d60*/  IMAD R0, R2, R23, R11 ;  /* 0x0000001702007224 */ /* 0x008fc400078e020b */
[----:B------:R-:W-:Y:S02]  /*23d70*/  IMAD.MOV.U32 R2, RZ, RZ, 0x1 ;  /* 0x00000001ff027424 */ /* 0x000fe400078e00ff */
[----:B------:R-:W-:Y:S02]  /*23d80*/  IMAD R40, R40, R24, R17 ;  /* 0x0000001828287224 */ /* 0x000fe400078e0211 */
[----:B------:R-:W-:Y:S01]  /*23d90*/  IMAD R3, R0, R16, R3 ;  /* 0x0000001000037224 */ /* 0x000fe200078e0203 */
[----:B------:R-:W-:-:S04]  /*23da0*/  PRMT R0, R2, 0x7610, R0 ;  /* 0x0000761002007816 */ /* 0x000fc80000000000 */
[----:B------:R-:W-:Y:S02]  /*23db0*/  SEL R2, R3, R40, !P4 ;  /* 0x0000002803027207 */ /* 0x000fe40006000000 */
[----:B------:R-:W-:-:S03]  /*23dc0*/  SEL R40, R40, R3, !P4 ;  /* 0x0000000328287207 */ /* 0x000fc60006000000 */
[----:B------:R3:W-:Y:S04]  /*23dd0*/  STL [R1+0x464], R2 ;  /* 0x0004640201007387 */ /* 0x0007e80000100800 */
.L_x_552:
[----:B------:R4:W-:Y:S01]  /*23de0*/  STL [R1+0x468], R40 ;  /* 0x0004682801007387 */ /* 0x0009e20000100800 */
[----:B------:R-:W-:-:S13]  /*23df0*/  LOP3.LUT P0, RZ, R0, 0xff, RZ, 0xc0, !PT ;  /* 0x000000ff00ff7812 */ /* 0x000fda000780c0ff */
[----:B----4-:R-:W-:Y:S05]  /*23e00*/  @P0 BRA `(.L_x_555) ;  /* 0xfffffdd400540947 */ /* 0x010fea000383ffff */
[----:B------:R-:W-:Y:S05]  /*23e10*/  EXIT ;  /* 0x000000000000794d */ /* 0x000fea0003800000 */
.L_x_7:
[----:B------:R-:W2:Y:S01]  /*23e20*/  LDL R20, [R1+0x460] ;  /* 0x0004600001147983 */ /* 0x000ea20000100800 */
[----:B------:R-:W-:-:S03]  /*23e30*/  ULDC.64 UR4, c[0x0][0x650] ;  /* 0x0001940000047ab9 */ /* 0x000fc60000000a00 */
[----:B------:R-:W3:Y:S01]  /*23e40*/  LDL R163, [R1+0x45c] ;  /* 0x00045c0001a37983 */ /* 0x000ee20000100800 */
[----:B------:R-:W-:Y:S01]  /*23e50*/  PRMT R0, RZ, 0x7610, R0 ;  /* 0x00007610ff007816 */ /* 0x000fe20000000000 */
[----:B------:R-:W-:Y:S02]  /*23e60*/  IMAD.MOV.U32 R5, RZ, RZ, -0x1 ;  /* 0xffffffffff057424 */ /* 0x000fe400078e00ff */
[----:B------:R-:W-:Y:S02]  /*23e70*/  IMAD.MOV.U32 R4, RZ, RZ, -0x1 ;  /* 0xffffffffff047424 */ /* 0x000fe400078e00ff */
[----:B------:R-:W-:Y:S01]  /*23e80*/  IMAD.MOV.U32 R10, RZ, RZ, -0x1 ;  /* 0xffffffffff0a7424 */ /* 0x000fe200078e00ff */
[----:B--2---:R-:W-:-:S04]  /*23e90*/  ISETP.GE.U32.AND P0, PT, R20, UR4, PT ;  /* 0x0000000414007c0c */ /* 0x004fc8000bf06070 */
[----:B---3--:R-:W-:-:S13]  /*23ea0*/  ISETP.GE.U32.AND.EX P0, PT, R163, UR5, PT, P0 ;  /* 0x00000005a3007c0c */ /* 0x008fda000bf06100 */
[----:B------:R-:W-:Y:S05]  /*23eb0*/  @P0 BRA `(.L_x_556) ;  /* 0x0000000400300947 */ /* 0x000fea0003800000 */
[----:B------:R-:W1:Y:S01]  /*23ec0*/  LDC.64 R16, c[0x0][0x628] ;  /* 0x00018a00ff107b82 */ /* 0x000e620000000a00 */
[----:B0-----:R-:W-:Y:S02]  /*23ed0*/  IMAD.MOV.U32 R8, RZ, RZ, R20 ;  /* 0x000000ffff087224 */ /* 0x001fe400078e0014 */
[----:B------:R-:W-:-:S05]  /*23ee0*/  IMAD.MOV.U32 R9, RZ, RZ, R163 ;  /* 0x000000ffff097224 */ /* 0x000fca00078e00a3 */
[----:B------:R-:W0:Y:S08]  /*23ef0*/  LDC R10, c[0x0][0x630] ;  /* 0x00018c00ff0a7b82 */ /* 0x000e300000000800 */
[----:B------:R-:W2:Y:S01]  /*23f00*/  LDC.64 R18, c[0x0][0x620] ;  /* 0x00018800ff127b82 */ /* 0x000ea20000000a00 */
[----:B-1----:R-:W-:-:S04]  /*23f10*/  ISETP.NE.U32.AND P0, PT, R16, RZ, PT ;  /* 0x000000ff1000720c */ /* 0x002fc80003f05070 */
[----:B------:R-:W-:-:S13]  /*23f20*/  ISETP.NE.AND.EX P0, PT, R17, RZ, PT, P0 ;  /* 0x000000ff1100720c */ /* 0x000fda0003f05300 */
[----:B0-2---:R-:W-:Y:S05]  /*23f30*/  @!P0 BRA `(.L_x_557) ;  /* 0x0000000000288947 */ /* 0x005fea0003800000 */
[----:B------:R-:W0:Y:S02]  /*23f40*/  LDC R0, c[0x0][0x634] ;  /* 0x00018d00ff007b82 */ /* 0x000e240000000800 */
[----:B0-----:R-:W-:-:S05]  /*23f50*/  IADD3 R9, P0, R20, R0, RZ ;  /* 0x0000000014097210 */ /* 0x001fca0007f1e0ff */
        /* <DEDUP_REMOVED lines=8> */
.L_x_557:
[----:B------:R-:W0:Y:S01]  /*23fe0*/  LDC.64 R22, c[0x0][0x640] ;  /* 0x00019000ff167b82 */ /* 0x000e220000000a00 */
[-CC-:B------:R-:W-:Y:S01]  /*23ff0*/  SHF.R.U64 R15, R8, R10.reuse, R9.reuse ;  /* 0x0000000a080f7219 */ /* 0x180fe20000001209 */
[----:B------:R-:W-:Y:S01]  /*24000*/  IMAD.MOV.U32 R4, RZ, RZ, R20 ;  /* 0x000000ffff047224 */ /* 0x000fe200078e0014 */
[----:B------:R-:W-:Y:S01]  /*24010*/  SHF.R.U32.HI R0, RZ, R10, R9 ;  /* 0x0000000aff007219 */ /* 0x000fe20000011609 */
[----:B------:R-:W-:Y:S01]  /*24020*/  IMAD.MOV.U32 R24, RZ, RZ, 0x1 ;  /* 0x00000001ff187424 */ /* 0x000fe200078e00ff */
[----:B------:R-:W-:-:S03]  /*24030*/  IADD3 R7, P0, RZ, -R15, RZ ;  /* 0x8000000fff077210 */ /* 0x000fc60007f1e0ff */
[----:B------:R-:W1:Y:S02]  /*24040*/  LDC R6, c[0x0][0x618] ;  /* 0x00018600ff067b82 */ /* 0x000e640000000800 */
[----:B------:R-:W-:-:S04]  /*24050*/  IMAD.X R5, RZ, RZ, ~R0, P0 ;  /* 0x000000ffff057224 */ /* 0x000fc800000e0e00 */
[-C--:B------:R-:W-:Y:S02]  /*24060*/  IMAD R0, R5, R18.reuse, RZ ;  /* 0x0000001205007224 */ /* 0x080fe400078e02ff */
[----:B------:R-:W2:Y:S01]  /*24070*/  LDC R8, c[0x0][0x608] ;  /* 0x00018200ff087b82 */ /* 0x000ea20000000800 */
[----:B------:R-:W-:Y:S02]  /*24080*/  IMAD.MOV.U32 R5, RZ, RZ, R163 ;  /* 0x000000ffff057224 */ /* 0x000fe400078e00a3 */
[----:B------:R-:W-:-:S05]  /*24090*/  IMAD.WIDE.U32 R4, R7, R18, R4 ;  /* 0x0000001207047225 */ /* 0x000fca00078e0004 */
[----:B------:R-:W3:Y:S01]  /*240a0*/  LDC R21, c[0x0][0x658] ;  /* 0x00019600ff157b82 */ /* 0x000ee20000000800 */
[----:B------:R-:W-:Y:S01]  /*240b0*/  IMAD R7, R7, R19, R0 ;  /* 0x0000001307077224 */ /* 0x000fe200078e0200 */
[----:B0-----:R-:W-:-:S03]  /*240c0*/  ISETP.NE.U32.AND P0, PT, R22, RZ, PT ;  /* 0x000000ff1600720c */ /* 0x001fc60003f05070 */
[----:B------:R-:W-:Y:S01]  /*240d0*/  IMAD.IADD R5, R5, 0x1, R7 ;  /* 0x0000000105057824 */ /* 0x000fe200078e0207 */
[----:B------:R-:W-:Y:S02]  /*240e0*/  ISETP.NE.AND.EX P0, PT, R23, RZ, PT, P0 ;  /* 0x000000ff1700720c */ /* 0x000fe40003f05300 */
[----:B------:R-:W0:Y:S02]  /*240f0*/  LDC R16, c[0x0][0x600] ;  /* 0x00018000ff107b82 */ /* 0x000e240000000800 */
[-CC-:B-1----:R-:W-:Y:S01]  /*24100*/  SHF.R.U64 R10, R4, R6.reuse, R5.reuse ;  /* 0x00000006040a7219 */ /* 0x182fe20000001205 */
[----:B------:R-:W-:Y:S01]  /*24110*/  IMAD.MOV.U32 R4, RZ, RZ, -0x1 ;  /* 0xffffffffff047424 */ /* 0x000fe200078e00ff */
[----:B------:R-:W-:-:S04]  /*24120*/  SHF.R.U32.HI R5, RZ, R6, R5 ;  /* 0x00000006ff057219 */ /* 0x000fc80000011605 */
[----:B------:R-:W1:Y:S01]  /*24130*/  LDC R18, c[0x0][0x648] ;  /* 0x00019200ff127b82 */ /* 0x000e620000000800 */
[-CC-:B--2---:R-:W-:Y:S02]  /*24140*/  SHF.R.U64 R17, R10, R8.reuse, R5.reuse ;  /* 0x000000080a117219 */ /* 0x184fe40000001205 */
[----:B------:R-:W-:-:S05]  /*24150*/  SHF.R.U32.HI R0, RZ, R8, R5 ;  /* 0x00000008ff007219 */ /* 0x000fca0000011605 */
[----:B------:R-:W2:Y:S01]  /*24160*/  LDC R20, c[0x0][0x638] ;  /* 0x00018e00ff147b82 */ /* 0x000ea20000000800 */
[-C--:B---3--:R-:W-:Y:S02]  /*24170*/  SHF.L.U32 R4, R4, R21.reuse, RZ ;  /* 0x0000001504047219 */ /* 0x088fe400000006ff */
[-CC-:B------:R-:W-:Y:S02]  /*24180*/  SHF.R.U64 R19, R17, R21.reuse, R0.reuse ;  /* 0x0000001511137219 */ /* 0x180fe40000001200 */
[----:B------:R-:W-:Y:S02]  /*24190*/  LOP3.LUT R26, RZ, R4, RZ, 0x33, !PT ;  /* 0x00000004ff1a7212 */ /* 0x000fe400078e33ff */
[----:B------:R-:W-:Y:S01]  /*241a0*/  SHF.R.U32.HI R5, RZ, R21, R0 ;  /* 0x00000015ff057219 */ /* 0x000fe20000011600 */
[----:B------:R-:W3:Y:S01]  /*241b0*/  LDC R25, c[0x0][0x610] ;  /* 0x00018400ff197b82 */ /* 0x000ee20000000800 */
[----:B------:R-:W-:Y:S01]  /*241c0*/  IMAD.MOV.U32 R4, RZ, RZ, R19 ;  /* 0x000000ffff047224 */ /* 0x000fe200078e0013 */
[----:B------:R-:W-:Y:S06]  /*241d0*/  @!P0 BRA `(.L_x_558) ;  /* 0x0000000000288947 */ /* 0x000fec0003800000 */
        /* <DEDUP_REMOVED lines=10> */
.L_x_558:
[----:B-1----:R-:W-:Y:S01]  /*24280*/  SHF.R.U64 R3, R4, R18, R5 ;  /* 0x0000001204037219 */ /* 0x002fe20000001205 */
[----:B0-----:R-:W-:Y:S01]  /*24290*/  VIADD R7, R16, 0xffffffff ;  /* 0xffffffff10077836 */ /* 0x001fe20000000000 */
[----:B------:R-:W-:Y:S01]  /*242a0*/  SHF.L.U32 R5, R24, R21, RZ ;  /* 0x0000001518057219 */ /* 0x000fe200000006ff */
[----:B------:R-:W-:Y:S01]  /*242b0*/  @P4 IMAD R12, R11, R14, R2 ;  /* 0x0000000e0b0c4224 */ /* 0x000fe200078e0202 */
[----:B------:R-:W-:Y:S01]  /*242c0*/  LOP3.LUT R0, R17, R26, RZ, 0xc0, !PT ;  /* 0x0000001a11007212 */ /* 0x000fe200078ec0ff */
[----:B------:R-:W-:-:S04]  /*242d0*/  IMAD.MOV R4, RZ, RZ, -R3 ;  /* 0x000000ffff047224 */ /* 0x000fc800078e0a03 */
[----:B------:R-:W-:Y:S01]  /*242e0*/  IMAD R5, R5, R3, R0 ;  /* 0x0000000305057224 */ /* 0x000fe200078e0200 */
[----:B------:R-:W-:Y:S01]  /*242f0*/  LOP3.LUT R3, R10, R7, RZ, 0xc0, !PT ;  /* 0x000000070a037212 */ /* 0x000fe200078ec0ff */
[----:B--2---:R-:W-:Y:S02]  /*24300*/  IMAD R0, R4, R20, R19 ;  /* 0x0000001404007224 */ /* 0x004fe400078e0213 */
[----:B------:R-:W-:Y:S02]  /*24310*/  IMAD.MOV.U32 R4, RZ, RZ, 0x1 ;  /* 0x00000001ff047424 */ /* 0x000fe400078e00ff */
[----:B---3--:R-:W-:Y:S02]  /*24320*/  IMAD R5, R5, R25, R12 ;  /* 0x0000001905057224 */ /* 0x008fe400078e020c */
[----:B------:R-:W-:Y:S01]  /*24330*/  IMAD R2, R0, R16, R3 ;  /* 0x0000001000027224 */ /* 0x000fe200078e0203 */
[----:B------:R-:W-:Y:S01]  /*24340*/  PRMT R0, R4, 0x7610, R0 ;  /* 0x0000761004007816 */ /* 0x000fe20000000000 */
[----:B------:R-:W-:-:S03]  /*24350*/  IMAD.MOV.U32 R10, RZ, RZ, R15 ;  /* 0x000000ffff0a7224 */ /* 0x000fc600078e000f */
[----:B------:R-:W-:Y:S02]  /*24360*/  SEL R4, R2, R5, !P4 ;  /* 0x0000000502047207 */ /* 0x000fe40006000000 */
[----:B------:R-:W-:-:S07]  /*24370*/  SEL R5, R5, R2, !P4 ;  /* 0x0000000205057207 */ /* 0x000fce0006000000 */
.L_x_556:
[----:B------:R-:W-:-:S08]  /*24380*/  NOP ;  /* 0x0000000000007918 */ /* 0x000fd00000000000 */
[----:B0-----:R-:W0:-:S00]  /*24390*/  USETMAXREG.DEALLOC.CTAPOOL 0x18 ;  /* 0x00000018000079c8 */ /* 0x001e0000080e0500 */
[----:B------:R-:W-:-:S13]  /*243a0*/  ISETP.NE.AND P0, PT, RZ, UR8, PT ;  /* 0x00000008ff007c0c */ /* 0x000fda000bf05270 */
[----:B------:R-:W-:Y:S05]  /*243b0*/  @P0 EXIT ;  /* 0x000000000000094d */ /* 0x000fea0003800000 */
[----:B0-----:R-:W-:Y:S01]  /*243c0*/  LOP3.LUT P0, RZ, R0, 0xff, RZ, 0xc0, !PT ;  /* 0x000000ff00ff7812 */ /* 0x001fe2000780c0ff */
[----:B------:R-:W-:Y:S02]  /*243d0*/  IMAD.MOV.U32 R6, RZ, RZ, 0x1 ;  /* 0x00000001ff067424 */ /* 0x000fe400078e00ff */
[----:B------:R-:W-:-:S10]  /*243e0*/  IMAD.MOV.U32 R7, RZ, RZ, RZ ;  /* 0x000000ffff077224 */ /* 0x000fd400078e00ff */
[----:B------:R-:W-:Y:S05]  /*243f0*/  @!P0 BRA `(.L_x_559) ;  /* 0x0000000c00588947 */ /* 0x000fea0003800000 */
[----:B------:R-:W0:Y:S01]  /*24400*/  LDC R0, c[0x0][0x28c] ;  /* 0x0000a300ff007b82 */ /* 0x000e220000000800 */
[----:B------:R-:W-:Y:S01]  /*24410*/  ULDC UR6, c[0x0][0x658] ;  /* 0x0001960000067ab9 */ /* 0x000fe20000000800 */
[----:B------:R-:W-:Y:S01]  /*24420*/  UMOV UR9, 0xffffffff ;  /* 0xffffffff00097882 */ /* 0x000fe20000000000 */
[----:B------:R-:W-:Y:S01]  /*24430*/  ULDC UR8, c[0x0][0xc] ;  /* 0x0000030000087ab9 */ /* 0x000fe20000000800 */
[----:B------:R-:W-:Y:S01]  /*24440*/  USHF.L.U32 UR11, UR9, UR6, URZ ;  /* 0x00000006090b7299 */ /* 0x000fe2000800063f */
[----:B------:R-:W-:Y:S01]  /*24450*/  BSSY B0, `(.L_x_559) ;  /* 0x00000d0000007945 */ /* 0x000fe20003800000 */
[----:B------:R-:W-:Y:S01]  /*24460*/  UMOV UR10, 0x1 ;  /* 0x00000001000a7882 */ /* 0x000fe20000000000 */
[----:B------:R-:W-:Y:S01]  /*24470*/  ULDC UR9, c[0x0][0x10] ;  /* 0x0000040000097ab9 */ /* 0x000fe20000000800 */
[----:B------:R-:W1:Y:S01]  /*24480*/  S2UR UR4, SR_CgaCtaId ;  /* 0x00000000000479c3 */ /* 0x000e620000008800 */
[----:B------:R-:W-:Y:S01]  /*24490*/  UIMAD.WIDE.U32 UR8, UR8, UR9, URZ ;  /* 0x00000009080872a5 */ /* 0x000fe2000f8e003f */
[----:B------:R-:W-:Y:S01]  /*244a0*/  IMAD.MOV.U32 R9, RZ, RZ, 0x1 ;  /* 0x00000001ff097424 */ /* 0x000fe200078e00ff */
[----:B------:R-:W-:Y:S01]  /*244b0*/  USHF.L.U32 UR6, UR10, UR6, URZ ;  /* 0x000000060a067299 */ /* 0x000fe2000800063f */
[----:B------:R-:W-:Y:S01]  /*244c0*/  IMAD.MOV.U32 R6, RZ, RZ, 0x1 ;  /* 0x00000001ff067424 */ /* 0x000fe200078e00ff */
[----:B------:R-:W-:Y:S01]  /*244d0*/  ULDC UR5, c[0x0][0x600] ;  /* 0x0001800000057ab9 */ /* 0x000fe20000000800 */
[----:B------:R-:W-:Y:S01]  /*244e0*/  ULDC UR10, c[0x0][0x14] ;  /* 0x00000500000a7ab9 */ /* 0x000fe20000000800 */
[----:B------:R-:W-:Y:S01]  /*244f0*/  IMAD.MOV.U32 R7, RZ, RZ, RZ ;  /* 0x000000ffff077224 */ /* 0x000fe200078e00ff */
[----:B------:R-:W-:-:S02]  /*24500*/  UIMAD.WIDE.U32 UR24, UR8, UR10, URZ ;  /* 0x0000000a081872a5 */ /* 0x000fc4000f8e003f */
[----:B------:R-:W-:Y:S02]  /*24510*/  UIMAD UR18, UR9, UR10, URZ ;  /* 0x0000000a091272a4 */ /* 0x000fe4000f8e023f */
[----:B------:R-:W-:Y:S02]  /*24520*/  ULOP3.LUT UR23, UR13, 0x2, URZ, 0xfc, !UPT ;  /* 0x000000020d177892 */ /* 0x000fe4000f8efc3f */
[----:B------:R-:W-:Y:S01]  /*24530*/  UIADD3 UR5, UR5, -0x1, URZ ;  /* 0xffffffff05057890 */ /* 0x000fe2000fffe03f */
[----:B0-----:R-:W-:Y:S01]  /*24540*/  VIADD R0, R0, 0x3f ;  /* 0x0000003f00007836 */ /* 0x001fe20000000000 */
[----:B------:R-:W-:Y:S02]  /*24550*/  ULOP3.LUT UR20, URZ, UR11, URZ, 0x33, !UPT ;  /* 0x0000000b3f147292 */ /* 0x000fe4000f8e333f */
[----:B------:R-:W-:Y:S02]  /*24560*/  UIADD3 UR18, UR25, UR18, URZ ;  /* 0x0000001219127290 */ /* 0x000fe4000fffe03f */
[----:B------:R-:W-:Y:S01]  /*24570*/  SHF.R.S32.HI R3, RZ, 0x1f, R0 ;  /* 0x0000001fff037819 */ /* 0x000fe20000011400 */
[----:B------:R-:W-:Y:S01]  /*24580*/  ULDC.64 UR26, c[0x0][0x198] ;  /* 0x00006600001a7ab9 */ /* 0x000fe20000000a00 */
[----:B-1----:R-:W-:-:S02]  /*24590*/  USHF.L.U32 UR7, UR4, 0x5, URZ ;  /* 0x0000000504077899 */ /* 0x002fc4000800063f */
[----:B------:R-:W-:Y:S01]  /*245a0*/  LEA.HI R0, R3, R0, RZ, 0x6 ;  /* 0x0000000003007211 */ /* 0x000fe200078f30ff */
[----:B------:R-:W-:Y:S02]  /*245b0*/  USHF.L.U32 UR4, UR4, 0xb, URZ ;  /* 0x0000000b04047899 */ /* 0x000fe4000800063f */
[----:B------:R-:W-:Y:S01]  /*245c0*/  ULOP3.LUT UR7, UR7, 0xe0, URZ, 0xc0, !UPT ;  /* 0x000000e007077892 */ /* 0x000fe2000f8ec03f */
[----:B------:R-:W-:-:S05]  /*245d0*/  SHF.R.S32.HI R0, RZ, 0x6, R0 ;  /* 0x00000006ff007819 */ /* 0x000fca0000011400 */
[----:B------:R-:W-:-:S07]  /*245e0*/  VIADD R15, R0, 0x1 ;  /* 0x00000001000f7836 */ /* 0x000fce0000000000 */
.L_x_570:
[----:B------:R-:W-:-:S03]  /*245f0*/  UMOV UR8, 0xffffffff ;  /* 0xffffffff00087882 */ /* 0x000fc60000000000 */
[----:B------:R-:W-:Y:S05]  /*24600*/  BRA.DIV UR8, `(.L_x_560) ;  /* 0x00000012083c7947 */ /* 0x000fea000b800000 */
[----:B------:R-:W-:-:S13]  /*24610*/  ELECT P0, URZ, PT ;  /* 0x00000000003f782f */ /* 0x000fda0003800000 */
.L_x_584:
[----:B------:R-:W0:Y:S01]  /*24620*/  LDC R2, c[0x0][0x28c] ;  /* 0x0000a300ff027b82 */ /* 0x000e220000000800 */
[----:B------:R-:W-:Y:S01]  /*24630*/  BSSY B1, `(.L_x_561) ;  /* 0x0000039000017945 */ /* 0x000fe20003800000 */
[----:B0-----:R-:W-:-:S13]  /*24640*/  ISETP.LT.OR P0, PT, R2, 0x1, !P0 ;  /* 0x000000010200780c */ /* 0x001fda0004701670 */
[----:B------:R-:W-:Y:S05]  /*24650*/  @P0 BRA `(.L_x_562) ;  /* 0x0000000000d80947 */ /* 0x000fea0003800000 */
[----:B------:R-:W-:Y:S01]  /*24660*/  IMAD.SHL.U32 R5, R5, 0x100, RZ ;  /* 0x0000010005057824 */ /* 0x000fe200078e00ff */
[----:B------:R-:W-:Y:S01]  /*24670*/  LEA R4, R4, UR7, 0x8 ;  /* 0x0000000704047c11 */ /* 0x000fe2000f8e40ff */
[----:B------:R-:W-:Y:S02]  /*24680*/  IMAD.MOV.U32 R13, RZ, RZ, RZ ;  /* 0x000000ffff0d7224 */ /* 0x000fe400078e00ff */
[----:B------:R-:W-:Y:S02]  /*24690*/  IMAD.MOV.U32 R2, RZ, RZ, R15 ;  /* 0x000000ffff027224 */ /* 0x000fe400078e000f */
[----:B------:R-:W-:Y:S02]  /*246a0*/  IMAD.MOV.U32 R3, RZ, RZ, R6 ;  /* 0x000000ffff037224 */ /* 0x000fe400078e0006 */
[----:B------:R-:W-:-:S07]  /*246b0*/  IMAD.MOV.U32 R8, RZ, RZ, R7 ;  /* 0x000000ffff087224 */ /* 0x000fce00078e0007 */
.L_x_565:
[----:B------:R-:W0:Y:S01]  /*246c0*/  S2R R12, SR_CgaCtaId ;  /* 0x00000000000c7919 */ /* 0x000e220000008800 */
[----:B------:R-:W-:Y:S01]  /*246d0*/  MOV R11, 0x400 ;  /* 0x00000400000b7802 */ /* 0x000fe20000000f00 */
[----:B------:R-:W1:Y:S03]  /*246e0*/  S2R R14, SR_TID.X ;  /* 0x00000000000e7919 */ /* 0x000e660000002100 */
[----:B0-----:R-:W-:Y:S02]  /*246f0*/  LEA R17, R12, R11, 0x18 ;  /* 0x0000000b0c117211 */ /* 0x001fe400078ec0ff */
[----:B------:R-:W-:Y:S02]  /*24700*/  SHF.L.U32 R11, R3, 0x1f, RZ ;  /* 0x0000001f030b7819 */ /* 0x000fe400000006ff */
[----:B-1----:R-:W-:Y:S01]  /*24710*/  LOP3.LUT P1, RZ, R14, 0x7f, RZ, 0xc0, !PT ;  /* 0x0000007f0eff7812 */ /* 0x002fe2000782c0ff */
[----:B------:R-:W-:-:S04]  /*24720*/  IMAD R12, R8, 0x8, R17 ;  /* 0x00000008080c7824 */ /* 0x000fc800078e0211 */
[----:B------:R-:W0:Y:S02]  /*24730*/  SYNCS.PHASECHK.TRANS64.TRYWAIT P0, [R12+URZ+0x38], R11 ;  /* 0x0000380b0c0075a7 */ /* 0x000e24000800017f */
[----:B0-----:R-:W-:Y:S06]  /*24740*/  @!P0 BRA `(.L_x_563) ;  /* 0x00000010000c8947 */ /* 0x001fec0003800000 */
.L_x_585:
[----:B0-----:R-:W0:Y:S01]  /*24750*/  @!P1 LDC R11, c[0x0][0x500] ;  /* 0x00014000ff0b9b82 */ /* 0x001e220000000800 */
[----:B------:R-:W-:-:S04]  /*24760*/  UPRMT UR8, UR23, 0x9910, URZ ;  /* 0x0000991017087896 */ /* 0x000fc8000800003f */
[----:B------:R-:W-:-:S06]  /*24770*/  UISETP.NE.AND UP0, UPT, UR8, 0x2, UPT ;  /* 0x000000020800788c */ /* 0x000fcc000bf05270 */
[----:B------:R-:W-:Y:S01]  /*24780*/  PLOP3.LUT P0, PT, PT, PT, UP0, 0x80, 0x0 ;  /* 0x000000000000781c */ /* 0x000fe20003f0f008 */
[----:B0-----:R0:W-:-:S12]  /*24790*/  @!P1 SYNCS.ARRIVE.TRANS64 RZ, [R12+URZ], R11 ;  /* 0x0000000b0cff99a7 */ /* 0x0011d8000800003f */
[----:B------:R-:W-:Y:S05]  /*247a0*/  @P0 BRA `(.L_x_564) ;  /* 0x0000000000040947 */ /* 0x000fea0003800000 */
[----:B------:R-:W-:Y:S01]  /*247b0*/  BPT.TRAP 0x1 ;  /* 0x000000040000795c */ /* 0x000fe20000300000 */
.L_x_564:
[----:B------:R-:W-:Y:S01]  /*247c0*/  R2UR UR8, R8 ;  /* 0x00000000080872ca */ /* 0x000fe200000e0000 */
[----:B------:R-:W-:Y:S01]  /*247d0*/  VIADD R2, R2, 0xffffffff ;  /* 0xffffffff02027836 */ /* 0x000fe20000000000 */
[----:B------:R-:W-:Y:S01]  /*247e0*/  R2UR UR19, R17 ;  /* 0x00000000111372ca */ /* 0x000fe200000e0000 */
[----:B------:R-:W-:Y:S01]  /*247f0*/  UIADD3 UR14, UP0, UR26, 0xf0, URZ ;  /* 0x000000f01a0e7890 */ /* 0x000fe2000ff1e03f */
[----:B------:R-:W-:Y:S01]  /*24800*/  R2UR UR21, R5 ;  /* 0x00000000051572ca */ /* 0x000fe200000e0000 */
[----:B------:R-:W-:Y:S01]  /*24810*/  UIADD3 UR28, UP1, UR26, 0x1f0, URZ ;  /* 0x000001f01a1c7890 */ /* 0x000fe2000ff3e03f */
[----:B------:R-:W-:Y:S01]  /*24820*/  R2UR UR9, R12 ;  /* 0x000000000c0972ca */ /* 0x000fe200000e0000 */
[----:B------:R-:W-:Y:S01]  /*24830*/  UIADD3.X UR15, URZ, UR27, URZ, UP0, !UPT ;  /* 0x0000001b3f0f7290 */ /* 0x000fe200087fe43f */
[C---:B------:R-:W-:Y:S01]  /*24840*/  R2UR UR10, R13.reuse ;  /* 0x000000000d0a72ca */ /* 0x040fe200000e0000 */
[----:B------:R-:W-:Y:S01]  /*24850*/  VIADD R8, R8, 0x1 ;  /* 0x0000000108087836 */ /* 0x000fe20000000000 */
[----:B------:R-:W-:Y:S01]  /*24860*/  R2UR UR12, R10 ;  /* 0x000000000a0c72ca */ /* 0x000fe200000e0000 */
[----:B------:R-:W-:Y:S01]  /*24870*/  UIADD3.X UR29, URZ, UR27, URZ, UP1, !UPT ;  /* 0x0000001b3f1d7290 */ /* 0x000fe20008ffe43f */
[----:B------:R-:W-:Y:S01]  /*24880*/  R2UR UR22, R4 ;  /* 0x00000000041672ca */ /* 0x000fe200000e0000 */
[----:B------:R-:W-:Y:S01]  /*24890*/  USHF.L.U32 UR8, UR8, 0xe, URZ ;  /* 0x0000000e08087899 */ /* 0x000fe2000800063f */
[----:B------:R-:W-:Y:S01]  /*248a0*/  ISETP.GT.AND P1, PT, R2, 0x1, PT ;  /* 0x000000010200780c */ /* 0x000fe20003f24270 */
[----:B------:R-:W-:Y:S01]  /*248b0*/  UMOV UR16, 0x0 ;  /* 0x0000000000107882 */ /* 0x000fe20000000000 */
[----:B------:R-:W-:Y:S01]  /*248c0*/  UMOV UR17, 0x10000000 ;  /* 0x1000000000117882 */ /* 0x000fe20000000000 */
[----:B------:R-:W-:Y:S01]  /*248d0*/  ULOP3.LUT UR11, UR8, 0x3800, UR4, 0xf8, !UPT ;  /* 0x00003800080b7892 */ /* 0x000fe2000f8ef804 */
[C---:B------:R-:W-:Y:S01]  /*248e0*/  ISETP.NE.AND P0, PT, R8.reuse, 0x7, PT ;  /* 0x000000070800780c */ /* 0x040fe20003f05270 */
[----:B------:R-:W-:Y:S01]  /*248f0*/  UIADD3 UR8, UR19, 0x180, UR8 ;  /* 0x0000018013087890 */ /* 0x000fe2000fffe008 */
[----:B------:R-:W-:Y:S01]  /*24900*/  VIADD R13, R13, 0x40 ;  /* 0x000000400d0d7836 */ /* 0x000fe20000000000 */
[----:B------:R-:W-:Y:S01]  /*24910*/  UIADD3 UR19, UR19, 0x1c180, UR11 ;  /* 0x0001c18013137890 */ /* 0x000fe2000fffe00b */
[----:B0-----:R-:W-:Y:S01]  /*24920*/  SEL R12, RZ, 0x1, P0 ;  /* 0x00000001ff0c7807 */ /* 0x001fe20000000000 */
[----:B------:R-:W-:Y:S01]  /*24930*/  UMOV UR30, 0xff0000 ;  /* 0x00ff0000001e7882 */ /* 0x000fe20000000000 */
[----:B------:R-:W-:Y:S01]  /*24940*/  UMOV UR11, UR21 ;  /* 0x00000015000b7c82 */ /* 0x000fe20008000000 */
[----:B------:R-:W-:-:S02]  /*24950*/  SEL R8, R8, RZ, P0 ;  /* 0x000000ff08087207 */ /* 0x000fc40000000000 */
[----:B------:R-:W-:Y:S01]  /*24960*/  LOP3.LUT R3, R3, R12, RZ, 0x3c, !PT ;  /* 0x0000000c03037212 */ /* 0x000fe200078e3cff */
[----:B------:R0:W-:Y:S02]  /*24970*/  UTMALDG.3D [UR8], [UR14], desc[UR16] ;  /* 0x000010080e0075b4 */ /* 0x0001e40008011000 */
[----:B0-----:R-:W-:Y:S01]  /*24980*/  UMOV UR8, UR19 ;  /* 0x0000001300087c82 */ /* 0x001fe20008000000 */
[----:B------:R-:W-:Y:S02]  /*24990*/  UMOV UR11, UR22 ;  /* 0x00000016000b7c82 */ /* 0x000fe40008000000 */
[----:B------:R0:W-:Y:S02]  /*249a0*/  UTMALDG.3D.MULTICAST [UR8], [UR28], UR30, desc[UR16] ;  /* 0x000010081c0073b4 */ /* 0x0001e4000801181e */
[----:B0-----:R-:W-:Y:S05]  /*249b0*/  @P1 BRA `(.L_x_565) ;  /* 0xfffffffc00401947 */ /* 0x001fea000383ffff */
.L_x_562:
[----:B------:R-:W-:Y:S05]  /*249c0*/  BSYNC B1 ;  /* 0x0000000000017941 */ /* 0x000fea0003800000 */
.L_x_561:
[----:B------:R-:W2:Y:S01]  /*249d0*/  LDL.LU R16, [R1+0x45c] ;  /* 0x00045c0001107983 */ /* 0x000ea20000300800 */
[----:B------:R-:W-:Y:S01]  /*249e0*/  LOP3.LUT P1, RZ, R9, 0xff, RZ, 0xc0, !PT ;  /* 0x000000ff09ff7812 */ /* 0x000fe2000782c0ff */
[----:B------:R-:W-:Y:S01]  /*249f0*/  IMAD.IADD R4, R0, 0x1, R7 ;  /* 0x0000000100047824 */ /* 0x000fe200078e0207 */
[----:B------:R-:W-:Y:S01]  /*24a00*/  ULDC.64 UR8, c[0x0][0x650] ;  /* 0x0001940000087ab9 */ /* 0x000fe20000000a00 */
[----:B------:R-:W3:Y:S01]  /*24a10*/  LDL.LU R14, [R1+0x460] ;  /* 0x00046000010e7983 */ /* 0x000ee20000300800 */
[----:B------:R-:W-:Y:S01]  /*24a20*/  BSSY B1, `(.L_x_566) ;  /* 0x0000070000017945 */ /* 0x000fe20003800000 */
[C---:B------:R-:W-:Y:S01]  /*24a30*/  IMAD.WIDE.U32 R2, R4.reuse, 0x24924925, RZ ;  /* 0x2492492504027825 */ /* 0x040fe200078e00ff */
[C---:B------:R-:W-:Y:S02]  /*24a40*/  ISETP.GT.U32.AND P0, PT, R4.reuse, 0x6, PT ;  /* 0x000000060400780c */ /* 0x040fe40003f04070 */
[----:B------:R-:W-:Y:S01]  /*24a50*/  PRMT R9, RZ, 0x7610, R9 ;  /* 0x00007610ff097816 */ /* 0x000fe20000000009 */
[----:B------:R-:W-:Y:S01]  /*24a60*/  IMAD.IADD R2, R4, 0x1, -R3 ;  /* 0x0000000104027824 */ /* 0x000fe200078e0a03 */
[----:B------:R-:W-:Y:S01]  /*24a70*/  ISETP.LT.U32.AND P0, PT, R0, 0x7, P0 ;  /* 0x000000070000780c */ /* 0x000fe20000701070 */
[----:B------:R-:W-:-:S02]  /*24a80*/  IMAD.MOV.U32 R5, RZ, RZ, -0x1 ;  /* 0xffffffffff057424 */ /* 0x000fc400078e00ff */
[----:B------:R-:W0:Y:S01]  /*24a90*/  @P1 S2R R8, SR_CgaCtaId ;  /* 0x0000000000081919 */ /* 0x000e220000008800 */
[----:B------:R-:W-:Y:S01]  /*24aa0*/  LEA.HI R2, R2, R3, RZ, 0x1f ;  /* 0x0000000302027211 */ /* 0x000fe200078ff8ff */
[----:B------:R-:W-:Y:S01]  /*24ab0*/  IMAD.MOV.U32 R10, RZ, RZ, -0x1 ;  /* 0xffffffffff0a7424 */ /* 0x000fe200078e00ff */
[----:B------:R-:W-:Y:S02]  /*24ac0*/  @P1 MOV R3, 0x400 ;  /* 0x0000040000031802 */ /* 0x000fe40000000f00 */
[--C-:B------:R-:W-:Y:S02]  /*24ad0*/  SHF.R.U32.HI R7, RZ, 0x2, R2.reuse ;  /* 0x00000002ff077819 */ /* 0x100fe40000011602 */
[----:B------:R-:W-:Y:S02]  /*24ae0*/  PRMT R2, RZ, 0x7610, R2 ;  /* 0x00007610ff027816 */ /* 0x000fe40000000002 */
[----:B0-----:R-:W-:-:S04]  /*24af0*/  @P1 LEA R3, R8, R3, 0x18 ;  /* 0x0000000308031211 */ /* 0x001fc800078ec0ff */
[----:B------:R0:W-:Y:S01]  /*24b00*/  @P1 SYNCS.ARRIVE.TRANS64.A1T0 RZ, [R3+URZ+0x88], RZ ;  /* 0x000088ff03ff19a7 */ /* 0x0001e2000810003f */
[----:B------:R-:W-:Y:S02]  /*24b10*/  ISETP.GE.U32.AND P1, PT, R0, 0x7, PT ;  /* 0x000000070000780c */ /* 0x000fe40003f26070 */
[----:B0-----:R-:W-:-:S04]  /*24b20*/  SEL R3, RZ, 0x1, !P0 ;  /* 0x00000001ff037807 */ /* 0x001fc80004000000 */
[----:B------:R-:W-:-:S07]  /*24b30*/  LOP3.LUT R6, R6, R3, RZ, 0x3c, !PT ;  /* 0x0000000306067212 */ /* 0x000fce00078e3cff */
[----:B------:R-:W-:Y:S01]  /*24b40*/  @P1 LOP3.LUT R6, R6, 0x1, R7, 0x78, !PT ;  /* 0x0000000106061812 */ /* 0x000fe200078e7807 */
[----:B------:R-:W-:Y:S02]  /*24b50*/  IMAD R7, R7, -0x7, R4 ;  /* 0xfffffff907077824 */ /* 0x000fe400078e0204 */
[----:B------:R-:W-:Y:S01]  /*24b60*/  IMAD.MOV.U32 R4, RZ, RZ, -0x1 ;  /* 0xffffffffff047424 */ /* 0x000fe200078e00ff */
[----:B---3--:R-:W-:-:S04]  /*24b70*/  IADD3 R14, P0, R14, UR24, RZ ;  /* 0x000000180e0e7c10 */ /* 0x008fc8000ff1e0ff */
[----:B--2---:R-:W-:Y:S01]  /*24b80*/  IADD3.X R16, R16, UR18, RZ, P0, !PT ;  /* 0x0000001210107c10 */ /* 0x004fe200087fe4ff */
[----:B------:R0:W-:Y:S01]  /*24b90*/  STL [R1+0x460], R14 ;  /* 0x0004600e01007387 */ /* 0x0001e20000100800 */
[----:B------:R-:W-:-:S03]  /*24ba0*/  ISETP.GE.U32.AND P0, PT, R14, UR8, PT ;  /* 0x000000080e007c0c */ /* 0x000fc6000bf06070 */
[----:B------:R0:W-:Y:S01]  /*24bb0*/  STL [R1+0x45c], R16 ;  /* 0x00045c1001007387 */ /* 0x0001e20000100800 */
[----:B------:R-:W-:-:S13]  /*24bc0*/  ISETP.GE.U32.AND.EX P0, PT, R16, UR9, PT, P0 ;  /* 0x0000000910007c0c */ /* 0x000fda000bf06100 */
[----:B0-----:R-:W-:Y:S05]  /*24bd0*/  @P0 BRA `(.L_x_567) ;  /* 0x0000000400500947 */ /* 0x001fea0003800000 */
[----:B------:R-:W0:Y:S01]  /*24be0*/  S2R R8, SR_CTAID.X ;  /* 0x0000000000087919 */ /* 0x000e220000002500 */
[----:B------:R-:W-:Y:S01]  /*24bf0*/  ULDC UR8, c[0x0][0x150] ;  /* 0x0000540000087ab9 */ /* 0x000fe20000000800 */
[----:B------:R-:W1:Y:S01]  /*24c00*/  LDC R3, c[0x0][0x144] ;  /* 0x00005100ff037b82 */ /* 0x000e620000000800 */
[----:B------:R-:W-:Y:S01]  /*24c10*/  ULDC UR11, c[0x0][0x630] ;  /* 0x00018c00000b7ab9 */ /* 0x000fe20000000800 */
[----:B------:R-:W2:Y:S06]  /*24c20*/  S2R R5, SR_CTAID.Y ;  /* 0x0000000000057919 */ /* 0x000eac0000002600 */
[----:B------:R-:W3:Y:S01]  /*24c30*/  LDC R12, c[0x0][0x148] ;  /* 0x00005200ff0c7b82 */ /* 0x000ee20000000800 */
[----:B0-----:R-:W-:-:S02]  /*24c40*/  I2FP.F32.U32 R2, R8 ;  /* 0x0000000800027245 */ /* 0x001fc40000201000 */
[----:B--2---:R-:W-:-:S03]  /*24c50*/  I2FP.F32.U32 R4, R5 ;  /* 0x0000000500047245 */ /* 0x004fc60000201000 */
[----:B------:R-:W-:Y:S01]  /*24c60*/  FMUL R2, R2, UR8 ;  /* 0x0000000802027c20 */ /* 0x000fe20008400000 */
[----:B------:R-:W-:Y:S02]  /*24c70*/  ULDC UR8, c[0x0][0x154] ;  /* 0x0000550000087ab9 */ /* 0x000fe40000000800 */
[----:B------:R-:W-:Y:S01]  /*24c80*/  FMUL R10, R4, UR8 ;  /* 0x00000008040a7c20 */ /* 0x000fe20008400000 */
[----:B------:R-:W-:Y:S02]  /*24c90*/  ULDC.64 UR8, c[0x0][0x628] ;  /* 0x00018a0000087ab9 */ /* 0x000fe40000000a00 */
[----:B------:R-:W0:Y:S01]  /*24ca0*/  F2I.U32.TRUNC.NTZ R2, R2 ;  /* 0x0000000200027305 */ /* 0x000e22000020f000 */
[----:B------:R-:W-:-:S04]  /*24cb0*/  ISETP.NE.U32.AND P0, PT, RZ, UR8, PT ;  /* 0x00000008ff007c0c */ /* 0x000fc8000bf05070 */
[----:B------:R-:W-:-:S03]  /*24cc0*/  ISETP.NE.AND.EX P0, PT, RZ, UR9, PT, P0 ;  /* 0x00000009ff007c0c */ /* 0x000fc6000bf05300 */
[----:B------:R-:W2:Y:S01]  /*24cd0*/  F2I.U32.TRUNC.NTZ R10, R10 ;  /* 0x0000000a000a7305 */ /* 0x000ea2000020f000 */
[----:B0-----:R-:W-:Y:S02]  /*24ce0*/  IMAD.MOV R4, RZ, RZ, -R2 ;  /* 0x000000ffff047224 */ /* 0x001fe400078e0a02 */
[----:B------:R-:W-:Y:S02]  /*24cf0*/  IMAD.MOV.U32 R2, RZ, RZ, R14 ;  /* 0x000000ffff027224 */ /* 0x000fe400078e000e */
[----:B-1----:R-:W-:Y:S02]  /*24d00*/  IMAD R8, R3, R4, R8 ;  /* 0x0000000403087224 */ /* 0x002fe400078e0208 */
[----:B--2---:R-:W-:-:S04]  /*24d10*/  IMAD.MOV R3, RZ, RZ, -R10 ;  /* 0x000000ffff037224 */ /* 0x004fc800078e0a0a */
[----:B---3--:R-:W-:Y:S02]  /*24d20*/  @P4 IMAD R8, R12, R3, R5 ;  /* 0x000000030c084224 */ /* 0x008fe400078e0205 */
[----:B------:R-:W-:Y:S01]  /*24d30*/  IMAD.MOV.U32 R3, RZ, RZ, R16 ;  /* 0x000000ffff037224 */ /* 0x000fe200078e0010 */
[----:B------:R-:W-:Y:S06]  /*24d40*/  @!P0 BRA `(.L_x_568) ;  /* 0x0000000000288947 */ /* 0x000fec0003800000 */
[----:B------:R-:W-:Y:S02]  /*24d50*/  ULDC UR10, c[0x0][0x634] ;  /* 0x00018d00000a7ab9 */ /* 0x000fe40000000800 */
[----:B------:R-:W-:-:S05]  /*24d60*/  IADD3 R3, P0, R14, UR10, RZ ;  /* 0x0000000a0e037c10 */ /* 0x000fca000ff1e0ff */
[----:B------:R-:W-:-:S04]  /*24d70*/  IMAD.X R11, RZ, RZ, R16, P0 ;  /* 0x000000ffff0b7224 */ /* 0x000fc800000e0610 */
[----:B------:R-:W-:-:S04]  /*24d80*/  IMAD.WIDE.U32 R4, R11, UR8, RZ ;  /* 0x000000080b047c25 */ /* 0x000fc8000f8e00ff */
[----:B------:R-:W-:-:S04]  /*24d90*/  IMAD.WIDE.U32 R4, P0, R3, UR9, R4 ;  /* 0x0000000903047c25 */ /* 0x000fc8000f800004 */
[----:B------:R-:W-:-:S04]  /*24da0*/  IMAD.WIDE.U32 R2, R3, UR8, RZ ;  /* 0x0000000803027c25 */ /* 0x000fc8000f8e00ff */
[----:B------:R-:W-:Y:S01]  /*24db0*/  IMAD.MOV.U32 R2, RZ, RZ, R5 ;  /* 0x000000ffff027224 */ /* 0x000fe200078e0005 */
[----:B------:R-:W-:Y:S01]  /*24dc0*/  IADD3 RZ, P1, R3, R4, RZ ;  /* 0x0000000403ff7210 */ /* 0x000fe20007f3e0ff */
[----:B------:R-:W-:-:S04]  /*24dd0*/  IMAD.X R3, RZ, RZ, RZ, P0 ;  /* 0x000000ffff037224 */ /* 0x000fc800000e06ff */
[----:B------:R-:W-:-:S08]  /*24de0*/  IMAD.WIDE.U32.X R2, R11, UR9, R2, P1 ;  /* 0x000000090b027c25 */ /* 0x000fd000088e0402 */
.L_x_568:
[--C-:B------:R-:W-:Y:S01]  /*24df0*/  SHF.R.U64 R10, R2, UR11, R3.reuse ;  /* 0x0000000b020a7c19 */ /* 0x100fe20008001203 */
[----:B------:R-:W-:Y:S01]  /*24e00*/  ULDC.64 UR8, c[0x0][0x620] ;  /* 0x0001880000087ab9 */ /* 0x000fe20000000a00 */
[----:B------:R-:W-:Y:S01]  /*24e10*/  SHF.R.U32.HI R2, RZ, UR11, R3 ;  /* 0x0000000bff027c19 */ /* 0x000fe20008011603 */
[----:B------:R-:W-:Y:S01]  /*24e20*/  IMAD.MOV.U32 R3, RZ, RZ, R16 ;  /* 0x000000ffff037224 */ /* 0x000fe200078e0010 */
[----:B------:R-:W-:Y:S01]  /*24e30*/  IADD3 R11, P0, RZ, -R10, RZ ;  /* 0x8000000aff0b7210 */ /* 0x000fe20007f1e0ff */
[----:B------:R-:W-:-:S04]  /*24e40*/  ULDC.64 UR10, c[0x0][0x640] ;  /* 0x00019000000a7ab9 */ /* 0x000fc80000000a00 */
[----:B------:R-:W-:Y:S01]  /*24e50*/  IMAD.X R2, RZ, RZ, ~R2, P0 ;  /* 0x000000ffff027224 */ /* 0x000fe200000e0e02 */
[----:B------:R-:W-:-:S03]  /*24e60*/  ISETP.NE.U32.AND P0, PT, RZ, UR10, PT ;  /* 0x0000000aff007c0c */ /* 0x000fc6000bf05070 */
[----:B------:R-:W-:Y:S01]  /*24e70*/  IMAD R2, R2, UR8, RZ ;  /* 0x0000000802027c24 */ /* 0x000fe2000f8e02ff */
[----:B------:R-:W-:-:S03]  /*24e80*/  ISETP.NE.AND.EX P0, PT, RZ, UR11, PT, P0 ;  /* 0x0000000bff007c0c */ /* 0x000fc6000bf05300 */
[----:B------:R-:W-:Y:S02]  /*24e90*/  IMAD R5, R11, UR9, R2 ;  /* 0x000000090b057c24 */ /* 0x000fe4000f8e0202 */
[----:B------:R-:W-:-:S04]  /*24ea0*/  IMAD.MOV.U32 R2, RZ, RZ, R14 ;  /* 0x000000ffff027224 */ /* 0x000fc800078e000e */
[----:B------:R-:W-:Y:S01]  /*24eb0*/  IMAD.WIDE.U32 R2, R11, UR8, R2 ;  /* 0x000000080b027c25 */ /* 0x000fe2000f8e0002 */
[----:B------:R-:W-:-:S03]  /*24ec0*/  ULDC UR8, c[0x0][0x618] ;  /* 0x0001860000087ab9 */ /* 0x000fc60000000800 */
[----:B------:R-:W-:-:S05]  /*24ed0*/  IMAD.IADD R3, R3, 0x1, R5 ;  /* 0x0000000103037824 */ /* 0x000fca00078e0205 */
[--C-:B------:R-:W-:Y:S02]  /*24ee0*/  SHF.R.U64 R11, R2, UR8, R3.reuse ;  /* 0x00000008020b7c19 */ /* 0x100fe40008001203 */
[----:B------:R-:W-:Y:S01]  /*24ef0*/  SHF.R.U32.HI R2, RZ, UR8, R3 ;  /* 0x00000008ff027c19 */ /* 0x000fe20008011603 */
[----:B------:R-:W-:-:S03]  /*24f00*/  ULDC UR8, c[0x0][0x608] ;  /* 0x0001820000087ab9 */ /* 0x000fc60000000800 */
[--C-:B------:R-:W-:Y:S02]  /*24f10*/  SHF.R.U64 R12, R11, UR8, R2.reuse ;  /* 0x000000080b0c7c19 */ /* 0x100fe40008001202 */
[----:B------:R-:W-:Y:S01]  /*24f20*/  SHF.R.U32.HI R3, RZ, UR8, R2 ;  /* 0x00000008ff037c19 */ /* 0x000fe20008011602 */
[----:B------:R-:W-:-:S03]  /*24f30*/  ULDC UR8, c[0x0][0x658] ;  /* 0x0001960000087ab9 */ /* 0x000fc60000000800 */
[--C-:B------:R-:W-:Y:S02]  /*24f40*/  SHF.R.U64 R13, R12, UR8, R3.reuse ;  /* 0x000000080c0d7c19 */ /* 0x100fe40008001203 */
[----:B------:R-:W-:-:S03]  /*24f50*/  SHF.R.U32.HI R14, RZ, UR8, R3 ;  /* 0x00000008ff0e7c19 */ /* 0x000fc60008011603 */
[----:B------:R-:W-:Y:S02]  /*24f60*/  IMAD.MOV.U32 R2, RZ, RZ, R13 ;  /* 0x000000ffff027224 */ /* 0x000fe400078e000d */
        /* <DEDUP_REMOVED lines=12> */
.L_x_569:
[----:B------:R-:W-:Y:S01]  /*25030*/  ULDC UR8, c[0x0][0x648] ;  /* 0x0001920000087ab9 */ /* 0x000fe20000000800 */
[----:B------:R-:W-:Y:S02]  /*25040*/  LOP3.LUT R12, R12, UR20, RZ, 0xc0, !PT ;  /* 0x000000140c0c7c12 */ /* 0x000fe4000f8ec0ff */
[----:B------:R-:W-:Y:S01]  /*25050*/  SHF.R.U64 R3, R2, UR8, R3 ;  /* 0x0000000802037c19 */ /* 0x000fe20008001203 */
[----:B------:R-:W-:-:S04]  /*25060*/  ULDC UR8, c[0x0][0x638] ;  /* 0x00018e0000087ab9 */ /* 0x000fc80000000800 */
[----:B------:R-:W-:Y:S02]  /*25070*/  IMAD.MOV R2, RZ, RZ, -R3 ;  /* 0x000000ffff027224 */ /* 0x000fe400078e0a03 */
[----:B------:R-:W-:Y:S02]  /*25080*/  IMAD R5, R3, UR6, R12 ;  /* 0x0000000603057c24 */ /* 0x000fe4000f8e020c */
[----:B------:R-:W-:Y:S01]  /*25090*/  IMAD R13, R2, UR8, R13 ;  /* 0x00000008020d7c24 */ /* 0x000fe2000f8e020d */
[----:B------:R-:W-:Y:S01]  /*250a0*/  ULDC UR8, c[0x0][0x610] ;  /* 0x0001840000087ab9 */ /* 0x000fe20000000800 */
[----:B------:R-:W-:Y:S01]  /*250b0*/  LOP3.LUT R2, R11, UR5, RZ, 0xc0, !PT ;  /* 0x000000050b027c12 */ /* 0x000fe2000f8ec0ff */
[----:B------:R-:W-:Y:S01]  /*250c0*/  IMAD R8, R5, UR8, R8 ;  /* 0x0000000805087c24 */ /* 0x000fe2000f8e0208 */
[----:B------:R-:W-:-:S03]  /*250d0*/  ULDC UR8, c[0x0][0x600] ;  /* 0x0001800000087ab9 */ /* 0x000fc60000000800 */
[----:B------:R-:W-:Y:S02]  /*250e0*/  IMAD R13, R13, UR8, R2 ;  /* 0x000000080d0d7c24 */ /* 0x000fe4000f8e0202 */
[----:B------:R-:W-:-:S03]  /*250f0*/  IMAD.MOV.U32 R2, RZ, RZ, 0x1 ;  /* 0x00000001ff027424 */ /* 0x000fc600078e00ff */
[----:B------:R-:W-:Y:S02]  /*25100*/  SEL R4, R13, R8, !P4 ;  /* 0x000000080d047207 */ /* 0x000fe40006000000 */
[----:B------:R-:W-:-:S07]  /*25110*/  SEL R5, R8, R13, !P4 ;  /* 0x0000000d08057207 */ /* 0x000fce0006000000 */
.L_x_567:
[----:B------:R-:W-:Y:S05]  /*25120*/  BSYNC B1 ;  /* 0x0000000000017941 */ /* 0x000fea0003800000 */
.L_x_566:
[----:B------:R-:W-:-:S13]  /*25130*/  LOP3.LUT P0, RZ, R2, 0xff, RZ, 0xc0, !PT ;  /* 0x000000ff02ff7812 */ /* 0x000fda000780c0ff */
[----:B------:R-:W-:Y:S05]  /*25140*/  @P0 BRA `(.L_x_570) ;  /* 0xfffffff400280947 */ /* 0x000fea000383ffff */
[----:B------:R-:W-:Y:S05]  /*25150*/  BSYNC B0 ;  /* 0x0000000000007941 */ /* 0x000fea0003800000 */
.L_x_559:
[----:B------:R-:W-:-:S03]  /*25160*/  UMOV UR8, 0xffffffff ;  /* 0xffffffff00087882 */ /* 0x000fc60000000000 */
[----:B------:R-:W-:Y:S05]  /*25170*/  BRA.DIV UR8, `(.L_x_571) ;  /* 0x0000000608947947 */ /* 0x000fea000b800000 */
[----:B------:R-:W-:-:S13]  /*25180*/  ELECT P0, URZ, PT ;  /* 0x00000000003f782f */ /* 0x000fda0003800000 */
.L_x_588:
[----:B------:R-:W-:Y:S04]  /*25190*/  BSSY B0, `(.L_x_572) ;  /* 0x0000047000007945 */ /* 0x000fe80003800000 */
[----:B------:R-:W-:Y:S05]  /*251a0*/  @!P0 BRA `(.L_x_573) ;  /* 0x0000000400148947 */ /* 0x000fea0003800000 */
[----:B------:R-:W-:-:S04]  /*251b0*/  ULOP3.LUT UR8, UR13, 0x2, URZ, 0xfc, !UPT ;  /* 0x000000020d087892 */ /* 0x000fc8000f8efc3f */
[----:B------:R-:W-:-:S06]  /*251c0*/  UISETP.NE.AND UP0, UPT, UR8, 0x3, UPT ;  /* 0x000000030800788c */ /* 0x000fcc000bf05270 */
[----:B------:R-:W-:-:S13]  /*251d0*/  PLOP3.LUT P0, PT, PT, PT, UP0, 0x80, 0x0 ;  /* 0x000000000000781c */ /* 0x000fda0003f0f008 */
[----:B------:R-:W-:Y:S05]  /*251e0*/  @!P0 BRA `(.L_x_574) ;  /* 0x0000000000048947 */ /* 0x000fea0003800000 */
[----:B------:R-:W-:Y:S01]  /*251f0*/  BPT.TRAP 0x1 ;  /* 0x000000040000795c */ /* 0x000fe20000300000 */
.L_x_574:
[----:B------:R-:W0:Y:S01]  /*25200*/  S2R R3, SR_CgaCtaId ;  /* 0x0000000000037919 */ /* 0x000e220000008800 */
[----:B------:R-:W-:Y:S02]  /*25210*/  MOV R0, 0x400 ;  /* 0x0000040000007802 */ /* 0x000fe40000000f00 */
[----:B------:R-:W-:Y:S02]  /*25220*/  SHF.L.U32 R2, R6, 0x1f, RZ ;  /* 0x0000001f06027819 */ /* 0x000fe400000006ff */
[----:B0-----:R-:W-:-:S05]  /*25230*/  LEA R0, R3, R0, 0x18 ;  /* 0x0000000003007211 */ /* 0x001fca00078ec0ff */
[----:B------:R-:W-:-:S04]  /*25240*/  VIADD R0, R0, 0x38 ;  /* 0x0000003800007836 */ /* 0x000fc80000000000 */
[----:B------:R-:W-:-:S04]  /*25250*/  IMAD R3, R7, 0x8, R0 ;  /* 0x0000000807037824 */ /* 0x000fc800078e0200 */
[----:B------:R-:W0:Y:S02]  /*25260*/  SYNCS.PHASECHK.TRANS64.TRYWAIT P0, [R3+URZ], R2 ;  /* 0x00000002030075a7 */ /* 0x000e24000800017f */
[----:B0-----:R-:W-:Y:S05]  /*25270*/  @!P0 BRA `(.L_x_575) ;  /* 0x0000000400748947 */ /* 0x001fea0003800000 */
.L_x_589:
[----:B------:R-:W-:-:S05]  /*25280*/  VIADD R7, R7, 0x1 ;  /* 0x0000000107077836 */ /* 0x000fca0000000000 */
[----:B------:R-:W-:-:S04]  /*25290*/  ISETP.NE.AND P0, PT, R7, 0x7, PT ;  /* 0x000000070700780c */ /* 0x000fc80003f05270 */
[----:B0-----:R-:W-:Y:S02]  /*252a0*/  SEL R3, RZ, 0x1, P0 ;  /* 0x00000001ff037807 */ /* 0x001fe40000000000 */
[----:B------:R-:W-:Y:S02]  /*252b0*/  SEL R7, R7, RZ, P0 ;  /* 0x000000ff07077207 */ /* 0x000fe40000000000 */
[----:B------:R-:W-:-:S03]  /*252c0*/  LOP3.LUT R6, R6, R3, RZ, 0x3c, !PT ;  /* 0x0000000306067212 */ /* 0x000fc600078e3cff */
[----:B------:R-:W-:Y:S01]  /*252d0*/  IMAD R3, R7, 0x8, R0 ;  /* 0x0000000807037824 */ /* 0x000fe200078e0200 */
[----:B------:R-:W-:-:S04]  /*252e0*/  SHF.L.U32 R2, R6, 0x1f, RZ ;  /* 0x0000001f06027819 */ /* 0x000fc800000006ff */
[----:B------:R-:W0:Y:S02]  /*252f0*/  SYNCS.PHASECHK.TRANS64.TRYWAIT P0, [R3+URZ], R2 ;  /* 0x00000002030075a7 */ /* 0x000e24000800017f */
[----:B0-----:R-:W-:Y:S05]  /*25300*/  @!P0 BRA `(.L_x_576) ;  /* 0x0000000400648947 */ /* 0x001fea0003800000 */
.L_x_590:
[----:B0-----:R-:W-:-:S05]  /*25310*/  VIADD R2, R7, 0x1 ;  /* 0x0000000107027836 */ /* 0x001fca0000000000 */
[----:B------:R-:W-:-:S04]  /*25320*/  ISETP.NE.AND P0, PT, R2, 0x7, PT ;  /* 0x000000070200780c */ /* 0x000fc80003f05270 */
[----:B------:R-:W-:Y:S02]  /*25330*/  SEL R3, RZ, 0x1, P0 ;  /* 0x00000001ff037807 */ /* 0x000fe40000000000 */
[----:B------:R-:W-:Y:S02]  /*25340*/  SEL R5, R2, RZ, P0 ;  /* 0x000000ff02057207 */ /* 0x000fe40000000000 */
[----:B------:R-:W-:-:S03]  /*25350*/  LOP3.LUT R6, R6, R3, RZ, 0x3c, !PT ;  /* 0x0000000306067212 */ /* 0x000fc600078e3cff */
[----:B------:R-:W-:Y:S01]  /*25360*/  IMAD R3, R5, 0x8, R0 ;  /* 0x0000000805037824 */ /* 0x000fe200078e0200 */
[----:B------:R-:W-:-:S04]  /*25370*/  SHF.L.U32 R2, R6, 0x1f, RZ ;  /* 0x0000001f06027819 */ /* 0x000fc800000006ff */
[----:B------:R-:W0:Y:S02]  /*25380*/  SYNCS.PHASECHK.TRANS64.TRYWAIT P0, [R3+URZ], R2 ;  /* 0x00000002030075a7 */ /* 0x000e24000800017f */
[----:B0-----:R-:W-:Y:S05]  /*25390*/  @!P0 BRA `(.L_x_577) ;  /* 0x0000000400548947 */ /* 0x001fea0003800000 */
.L_x_591:
        /* <DEDUP_REMOVED lines=9> */
.L_x_592:
        /* <DEDUP_REMOVED lines=9> */
.L_x_593:
        /* <DEDUP_REMOVED lines=9> */
.L_x_594:
[----:B0-----:R-:W-:-:S05]  /*25550*/  VIADD R2, R5, 0x1 ;  /* 0x0000000105027836 */ /* 0x001fca0000000000 */
[----:B------:R-:W-:-:S04]  /*25560*/  ISETP.NE.AND P0, PT, R2, 0x7, PT ;  /* 0x000000070200780c */ /* 0x000fc80003f05270 */
[----:B------:R-:W-:Y:S02]  /*25570*/  SEL R4, RZ, 0x1, P0 ;  /* 0x00000001ff047807 */ /* 0x000fe40000000000 */
[----:B------:R-:W-:Y:S02]  /*25580*/  SEL R3, R2, RZ, P0 ;  /* 0x000000ff02037207 */ /* 0x000fe40000000000 */
[----:B------:R-:W-:-:S03]  /*25590*/  LOP3.LUT R4, R7, R4, RZ, 0x3c, !PT ;  /* 0x0000000407047212 */ /* 0x000fc600078e3cff */
[----:B------:R-:W-:Y:S01]  /*255a0*/  IMAD R3, R3, 0x8, R0 ;  /* 0x0000000803037824 */ /* 0x000fe200078e0200 */
[----:B------:R-:W-:-:S07]  /*255b0*/  SHF.L.U32 R0, R4, 0x1f, RZ ;  /* 0x0000001f04007819 */ /* 0x000fce00000006ff */
.L_x_581:
[----:B0-----:R0:W1:Y:S02]  /*255c0*/  SYNCS.PHASECHK.TRANS64.TRYWAIT P0, [R3+URZ], R0 ;  /* 0x00000000030075a7 */ /* 0x001064000800017f */
[----:B-1----:R-:W-:Y:S05]  /*255d0*/  @!P0 NANOSLEEP.SYNCS 0x989680 ;  /* 0x009896800000895d */ /* 0x002fea0003900000 */
[----:B------:R-:W1:Y:S02]  /*255e0*/  @!P0 SYNCS.PHASECHK.TRANS64 P0, [R3+URZ], R0 ;  /* 0x00000000030085a7 */ /* 0x000e64000800007f */
[----:B-1----:R-:W-:Y:S05]  /*255f0*/  @!P0 BRA `(.L_x_581) ;  /* 0xfffffffc00f08947 */ /* 0x002fea000383ffff */
.L_x_573:
[----:B------:R-:W-:Y:S05]  /*25600*/  BSYNC B0 ;  /* 0x0000000000007941 */ /* 0x000fea0003800000 */
.L_x_572:
[----:B------:R-:W-:Y:S05]  /*25610*/  EXIT ;  /* 0x000000000000794d */ /* 0x000fea0003800000 */
.L_x_21:
[----:B--2---:R-:W-:-:S04]  /*25620*/  IMAD.U32 R3, RZ, RZ, UR6 ;  /* 0x00000006ff037e24 */ /* 0x004fc8000f8e00ff */
[----:B------:R2:W3:Y:S03]  /*25630*/  SYNCS.PHASECHK.TRANS64.TRYWAIT P0, [R3+URZ], R0 ;  /* 0x00000000030075a7 */ /* 0x0004e6000800017f */
[----:B---3--:R-:W-:Y:S05]  /*25640*/  @!P0 NANOSLEEP.SYNCS 0x989680 ;  /* 0x009896800000895d */ /* 0x008fea0003900000 */
[----:B------:R-:W3:Y:S02]  /*25650*/  @!P0 SYNCS.PHASECHK.TRANS64 P0, [R3+URZ], R0 ;  /* 0x00000000030085a7 */ /* 0x000ee4000800007f */
[----:B---3--:R-:W-:Y:S05]  /*25660*/  @!P0 BRA `(.L_x_21) ;  /* 0xfffffffc00ec8947 */ /* 0x008fea000383ffff */
[----:B------:R-:W-:Y:S05]  /*25670*/  BRA `(.L_x_20) ;  /* 0xfffffdd400f47947 */ /* 0x000fea000383ffff */
.L_x_27:
[----:B-----5:R2:W-:Y:S02]  /*25680*/  STL [R1+0x474], R0 ;  /* 0x0004740001007387 */ /* 0x0205e40000100800 */
[----:B--2---:R-:W-:-:S04]  /*25690*/  IMAD.U32 R0, RZ, RZ, UR16 ;  /* 0x00000010ff007e24 */ /* 0x004fc8000f8e00ff */
[----:B------:R2:W3:Y:S03]  /*256a0*/  SYNCS.PHASECHK.TRANS64.TRYWAIT P0, [R0+URZ], R2 ;  /* 0x00000002000075a7 */ /* 0x0004e6000800017f */
[----:B---3--:R-:W-:Y:S05]  /*256b0*/  @!P0 NANOSLEEP.SYNCS 0x989680 ;  /* 0x009896800000895d */ /* 0x008fea0003900000 */
[----:B------:R2:W3:Y:S02]  /*256c0*/  @!P0 SYNCS.PHASECHK.TRANS64 P0, [R0+URZ], R2 ;  /* 0x00000002000085a7 */ /* 0x0004e4000800007f */
[----:B--2---:R2:W5:Y:S02]  /*256d0*/  LDL.LU R0, [R1+0x474] ;  /* 0x0004740001007983 */ /* 0x0045640000300800 */
[----:B--23--:R-:W-:Y:S05]  /*256e0*/  @!P0 BRA `(.L_x_27) ;  /* 0xfffffffc00e48947 */ /* 0x00cfea000383ffff */
[----:B------:R-:W-:Y:S05]  /*256f0*/  BRA `(.L_x_26) ;  /* 0xfffffe1800c07947 */ /* 0x000fea000383ffff */
.L_x_560:
[----:B------:R-:W-:Y:S01]  /*25700*/  BSSY B1, `(.L_x_582) ;  /* 0x0000006000017945 */ /* 0x000fe20003800000 */
[----:B------:R-:W-:-:S07]  /*25710*/  IMAD.MOV.U32 R2, RZ, RZ, -0x1 ;  /* 0xffffffffff027424 */ /* 0x000fce00078e00ff */
[----:B------:R-:W-:Y:S05]  /*25720*/  WARPSYNC.COLLECTIVE R2, `(.L_x_583) ;  /* 0x00000000020c7348 */ /* 0x000fea0003c00000 */
[----:B------:R-:W-:Y:S02]  /*25730*/  ELECT P0, UR62, PT ;  /* 0x00000000003e782f */ /* 0x000fe40003800000 */
[----:B------:R-:W-:Y:S01]  /*25740*/  MOV R2, UR62 ;  /* 0x0000003e00027c02 */ /* 0x000fe20008000f00 */
[----:B------:R-:W-:Y:S10]  /*25750*/  ENDCOLLECTIVE ;  /* 0x000000000000791b */ /* 0x000ff40003800000 */
.L_x_583:
[----:B------:R-:W-:Y:S05]  /*25760*/  BSYNC B1 ;  /* 0x0000000000017941 */ /* 0x000fea0003800000 */
.L_x_582:
[----:B------:R-:W-:Y:S05]  /*25770*/  BRA `(.L_x_584) ;  /* 0xffffffec00a87947 */ /* 0x000fea000383ffff */
.L_x_563:
[----:B0-----:R0:W1:Y:S02]  /*25780*/  SYNCS.PHASECHK.TRANS64.TRYWAIT P0, [R12+URZ+0x38], R11 ;  /* 0x0000380b0c0075a7 */ /* 0x001064000800017f */
[----:B-1----:R-:W-:Y:S05]  /*25790*/  @!P0 NANOSLEEP.SYNCS 0x989680 ;  /* 0x009896800000895d */ /* 0x002fea0003900000 */
[----:B------:R-:W1:Y:S02]  /*257a0*/  @!P0 SYNCS.PHASECHK.TRANS64 P0, [R12+URZ+0x38], R11 ;  /* 0x0000380b0c0085a7 */ /* 0x000e64000800007f */
[----:B-1----:R-:W-:Y:S05]  /*257b0*/  @!P0 BRA `(.L_x_563) ;  /* 0xfffffffc00f08947 */ /* 0x002fea000383ffff */
[----:B------:R-:W-:Y:S05]  /*257c0*/  BRA `(.L_x_585) ;  /* 0xffffffec00e07947 */ /* 0x000fea000383ffff */
.L_x_571:
[----:B------:R-:W-:Y:S01]  /*257d0*/  BSSY B0, `(.L_x_586) ;  /* 0x0000006000007945 */ /* 0x000fe20003800000 */
[----:B------:R-:W-:-:S07]  /*257e0*/  IMAD.MOV.U32 R2, RZ, RZ, -0x1 ;  /* 0xffffffffff027424 */ /* 0x000fce00078e00ff */
[----:B------:R-:W-:Y:S05]  /*257f0*/  WARPSYNC.COLLECTIVE R2, `(.L_x_587) ;  /* 0x00000000020c7348 */ /* 0x000fea0003c00000 */
[----:B------:R-:W-:Y:S02]  /*25800*/  ELECT P0, UR62, PT ;  /* 0x00000000003e782f */ /* 0x000fe40003800000 */
[----:B------:R-:W-:Y:S01]  /*25810*/  MOV R2, UR62 ;  /* 0x0000003e00027c02 */ /* 0x000fe20008000f00 */
[----:B------:R-:W-:Y:S10]  /*25820*/  ENDCOLLECTIVE ;  /* 0x000000000000791b */ /* 0x000ff40003800000 */
.L_x_587:
[----:B------:R-:W-:Y:S05]  /*25830*/  BSYNC B0 ;  /* 0x0000000000007941 */ /* 0x000fea0003800000 */
.L_x_586:
[----:B------:R-:W-:Y:S05]  /*25840*/  BRA `(.L_x_588) ;  /* 0xfffffff800507947 */ /* 0x000fea000383ffff */
.L_x_575:
[----:B0-----:R0:W1:Y:S02]  /*25850*/  SYNCS.PHASECHK.TRANS64.TRYWAIT P0, [R3+URZ], R2 ;  /* 0x00000002030075a7 */ /* 0x001064000800017f */
[----:B-1----:R-:W-:Y:S05]  /*25860*/  @!P0 NANOSLEEP.SYNCS 0x989680 ;  /* 0x009896800000895d */ /* 0x002fea0003900000 */
[----:B------:R-:W1:Y:S02]  /*25870*/  @!P0 SYNCS.PHASECHK.TRANS64 P0, [R3+URZ], R2 ;  /* 0x00000002030085a7 */ /* 0x000e64000800007f */
[----:B-1----:R-:W-:Y:S05]  /*25880*/  @!P0 BRA `(.L_x_575) ;  /* 0xfffffffc00f08947 */ /* 0x002fea000383ffff */
[----:B------:R-:W-:Y:S05]  /*25890*/  BRA `(.L_x_589) ;  /* 0xfffffff800787947 */ /* 0x000fea000383ffff */
.L_x_576:
[----:B0-----:R0:W1:Y:S02]  /*258a0*/  SYNCS.PHASECHK.TRANS64.TRYWAIT P0, [R3+URZ], R2 ;  /* 0x00000002030075a7 */ /* 0x001064000800017f */
[----:B-1----:R-:W-:Y:S05]  /*258b0*/  @!P0 NANOSLEEP.SYNCS 0x989680 ;  /* 0x009896800000895d */ /* 0x002fea0003900000 */
[----:B------:R-:W1:Y:S02]  /*258c0*/  @!P0 SYNCS.PHASECHK.TRANS64 P0, [R3+URZ], R2 ;  /* 0x00000002030085a7 */ /* 0x000e64000800007f */
[----:B-1----:R-:W-:Y:S05]  /*258d0*/  @!P0 BRA `(.L_x_576) ;  /* 0xfffffffc00f08947 */ /* 0x002fea000383ffff */
[----:B------:R-:W-:Y:S05]  /*258e0*/  BRA `(.L_x_590) ;  /* 0xfffffff800887947 */ /* 0x000fea000383ffff */
.L_x_577:
[----:B0-----:R0:W1:Y:S02]  /*258f0*/  SYNCS.PHASECHK.TRANS64.TRYWAIT P0, [R3+URZ], R2 ;  /* 0x00000002030075a7 */ /* 0x001064000800017f */
[----:B-1----:R-:W-:Y:S05]  /*25900*/  @!P0 NANOSLEEP.SYNCS 0x989680 ;  /* 0x009896800000895d */ /* 0x002fea0003900000 */
[----:B------:R-:W1:Y:S02]  /*25910*/  @!P0 SYNCS.PHASECHK.TRANS64 P0, [R3+URZ], R2 ;  /* 0x00000002030085a7 */ /* 0x000e64000800007f */
[----:B-1----:R-:W-:Y:S05]  /*25920*/  @!P0 BRA `(.L_x_577) ;  /* 0xfffffffc00f08947 */ /* 0x002fea000383ffff */
[----:B------:R-:W-:Y:S05]  /*25930*/  BRA `(.L_x_591) ;  /* 0xfffffff800987947 */ /* 0x000fea000383ffff */
.L_x_578:
[----:B0-----:R0:W1:Y:S02]  /*25940*/  SYNCS.PHASECHK.TRANS64.TRYWAIT P0, [R3+URZ], R2 ;  /* 0x00000002030075a7 */ /* 0x001064000800017f */
[----:B-1----:R-:W-:Y:S05]  /*25950*/  @!P0 NANOSLEEP.SYNCS 0x989680 ;  /* 0x009896800000895d */ /* 0x002fea0003900000 */
[----:B------:R-:W1:Y:S02]  /*25960*/  @!P0 SYNCS.PHASECHK.TRANS64 P0, [R3+URZ], R2 ;  /* 0x00000002030085a7 */ /* 0x000e64000800007f */
[----:B-1----:R-:W-:Y:S05]  /*25970*/  @!P0 BRA `(.L_x_578) ;  /* 0xfffffffc00f08947 */ /* 0x002fea000383ffff */
[----:B------:R-:W-:Y:S05]  /*25980*/  BRA `(.L_x_592) ;  /* 0xfffffff800a87947 */ /* 0x000fea000383ffff */
.L_x_579:
[----:B0-----:R0:W1:Y:S02]  /*25990*/  SYNCS.PHASECHK.TRANS64.TRYWAIT P0, [R3+URZ], R2 ;  /* 0x00000002030075a7 */ /* 0x001064000800017f */
[----:B-1----:R-:W-:Y:S05]  /*259a0*/  @!P0 NANOSLEEP.SYNCS 0x989680 ;  /* 0x009896800000895d */ /* 0x002fea0003900000 */
[----:B------:R-:W1:Y:S02]  /*259b0*/  @!P0 SYNCS.PHASECHK.TRANS64 P0, [R3+URZ], R2 ;  /* 0x00000002030085a7 */ /* 0x000e64000800007f */
[----:B-1----:R-:W-:Y:S05]  /*259c0*/  @!P0 BRA `(.L_x_579) ;  /* 0xfffffffc00f08947 */ /* 0x002fea000383ffff */
[----:B------:R-:W-:Y:S05]  /*259d0*/  BRA `(.L_x_593) ;  /* 0xfffffff800b87947 */ /* 0x000fea000383ffff */
.L_x_580:
[----:B0-----:R0:W1:Y:S02]  /*259e0*/  SYNCS.PHASECHK.TRANS64.TRYWAIT P0, [R3+URZ], R2 ;  /* 0x00000002030075a7 */ /* 0x001064000800017f */
[----:B-1----:R-:W-:Y:S05]  /*259f0*/  @!P0 NANOSLEEP.SYNCS 0x989680 ;  /* 0x009896800000895d */ /* 0x002fea0003900000 */
[----:B------:R-:W1:Y:S02]  /*25a00*/  @!P0 SYNCS.PHASECHK.TRANS64 P0, [R3+URZ], R2 ;  /* 0x00000002030085a7 */ /* 0x000e64000800007f */
[----:B-1----:R-:W-:Y:S05]  /*25a10*/  @!P0 BRA `(.L_x_580) ;  /* 0xfffffffc00f08947 */ /* 0x002fea000383ffff */
[----:B------:R-:W-:Y:S05]  /*25a20*/  BRA `(.L_x_594) ;  /* 0xfffffff800c87947 */ /* 0x000fea000383ffff */
.L_x_595:
[----:B------:R-:W-:-:S00]  /*25a30*/  BRA `(.L_x_595) ;  /* 0xfffffffc00fc7947 */ /* 0x000fc0000383ffff */
[----:B------:R-:W-:-:S00]  /*25a40*/  NOP ;  /* 0x0000000000007918 */ /* 0x000fc00000000000 */
        /* <DEDUP_REMOVED lines=11> */
.L_x_596:


//--------------------- .nv.shared._ZN7cutlass13device_kernelINS_4gemm6kernel13GemmUniversalIN4cute5tupleIJiiiiEEENS1_10collective13CollectiveMmaINS1_37MainloopSm90TmaGmmaWarpSpecializedFP8ILi7ENS5_IJNS4_1CILi8EEENSA_ILi1EEESC_EEENS1_35KernelTmaWarpSpecializedCooperativeEEENS5_IJNSA_ILi256EEESG_NSA_ILi64EEEEEENS_12float_e5m2_tENS5_IJlSC_lEEESJ_SK_NS4_8TiledMMAINS4_8MMA_AtomIJNS4_4SM904GMMA31MMA_64x256x32_F32E5M2E5M2_SS_TNILNSO_7ScaleInE1ELSQ_1EEEEEENS4_6LayoutINS5_IJNSA_ILi2EEESC_SC_EEENS5_IJSC_NSA_ILi0EEESW_EEEEENS5_IJNS4_10UnderscoreESZ_SZ_EEEEENS4_13SM90_TMA_LOADENS4_14ComposedLayoutINS4_7SwizzleILi2ELi4ELi3EEENS4_18smem_ptr_flag_bitsILi8EEENST_INS5_IJSB_SH_EEENS5_IJSH_SC_EEEEEEEvNS4_8identityENS4_23SM90_TMA_LOAD_MULTICASTES1B_vS1C_EENS_8epilogue10collective6detail29Sm90TmaWarpSpecializedAdapterINS1G_15DefaultEpilogueISJ_SK_SK_NS1F_6thread17LinearCombinationISJ_Li1EffLNS1K_9ScaleType4KindE0ELNS_15FloatRoundStyleE2ESJ_EENS1_15EpilogueDefaultEEEEEvvEEEEvNT_6ParamsE --------------------------
	.section	.nv.shared._ZN7cutlass13device_kernelINS_4gemm6kernel13GemmUniversalIN4cute5tupleIJiiiiEEENS1_10collective13CollectiveMmaINS1_37MainloopSm90TmaGmmaWarpSpecializedFP8ILi7ENS5_IJNS4_1CILi8EEENSA_ILi1EEESC_EEENS1_35KernelTmaWarpSpecializedCooperativeEEENS5_IJNSA_ILi256EEESG_NSA_ILi64EEEEEENS_12float_e5m2_tENS5_IJlSC_lEEESJ_SK_NS4_8TiledMMAINS4_8MMA_AtomIJNS4_4SM904GMMA31MMA_64x256x32_F32E5M2E5M2_SS_TNILNSO_7ScaleInE1ELSQ_1EEEEEENS4_6LayoutINS5_IJNSA_ILi2EEESC_SC_EEENS5_IJSC_NSA_ILi0EEESW_EEEEENS5_IJNS4_10UnderscoreESZ_SZ_EEEEENS4_13SM90_TMA_LOADENS4_14ComposedLayoutINS4_7SwizzleILi2ELi4ELi3EEENS4_18smem_ptr_flag_bitsILi8EEENST_INS5_IJSB_SH_EEENS5_IJSH_SC_EEEEEEEvNS4_8identityENS4_23SM90_TMA_LOAD_MULTICASTES1B_vS1C_EENS_8epilogue10collective6detail29Sm90TmaWarpSpecializedAdapterINS1G_15DefaultEpilogueISJ_SK_SK_NS1F_6thread17LinearCombinationISJ_Li1EffLNS1K_9ScaleType4KindE0ELNS_15FloatRoundStyleE2ESJ_EENS1_15EpilogueDefaultEEEEEvvEEEEvNT_6ParamsE,"aw",@nobits
	.sectionflags	@""
	.align	16
	.zero		1024


//--------------------- .nv.shared.reserved.0     --------------------------
	.section	.nv.shared.reserved.0,"aw",@nobits
	.weak		__nv_reservedSMEM_offset_0_alias
	.size		__nv_reservedSMEM_offset_0_alias, 0, 0
	.other		__nv_reservedSMEM_offset_0_alias,@"STO_CUDA_RESERVED_SHARED STV_DEFAULT"
__nv_reservedSMEM_offset_0_alias:
	.zero		0


//--------------------- .nv.global                --------------------------
	.section	.nv.global,"aw",@nobits
.nv.global:
	.type		_ZN40_INTERNAL_ffbbad9e_4_k_cu_7cfff9c0_284194cute1_E,@object
	.size		_ZN40_INTERNAL_ffbbad9e_4_k_cu_7cfff9c0_284194cute1_E,(_ZN40_INTERNAL_ffbbad9e_4_k_cu_7cfff9c0_284194cuda3std3__45__cpo6cbeginE - _ZN40_INTERNAL_ffbbad9e_4_k_cu_7cfff9c0_284194cute1_E)
_ZN40_INTERNAL_ffbbad9e_4_k_cu_7cfff9c0_284194cute1_E:
	.zero		1
	.type		_ZN40_INTERNAL_ffbbad9e_4_k_cu_7cfff9c0_284194cuda3std3__45__cpo6cbeginE,@object
	.size		_ZN40_INTERNAL_ffbbad9e_4_k_cu_7cfff9c0_284194cuda3std3__45__cpo6cbeginE,(_ZN40_INTERNAL_ffbbad9e_4_k_cu_7cfff9c0_284194cuda3std3__48in_placeE - _ZN40_INTERNAL_ffbbad9e_4_k_cu_7cfff9c0_284194cuda3std3__45__cpo6cbeginE)
_ZN40_INTERNAL_ffbbad9e_4_k_cu_7cfff9c0_284194cuda3std3__45__cpo6cbeginE:
	.zero		1
	.type		_ZN40_INTERNAL_ffbbad9e_4_k_cu_7cfff9c0_284194cuda3std3__48in_placeE,@object
	.size		_ZN40_INTERNAL_ffbbad9e_4_k_cu_7cfff9c0_284194cuda3std3__48in_placeE,(_ZN40_INTERNAL_ffbbad9e_4_k_cu_7cfff9c0_284194cuda3std6ranges3__45__cpo9iter_moveE - _ZN40_INTERNAL_ffbbad9e_4_k_cu_7cfff9c0_284194cuda3std3__48in_placeE)
_ZN40_INTERNAL_ffbbad9e_4_k_cu_7cfff9c0_284194cuda3std3__48in_placeE:
	.zero		1
	.type		_ZN40_INTERNAL_ffbbad9e_4_k_cu_7cfff9c0_284194cuda3std6ranges3__45__cpo9iter_moveE,@object
	.size		_ZN40_INTERNAL_ffbbad9e_4_k_cu_7cfff9c0_284194cuda3std6ranges3__45__cpo9iter_moveE,(_ZN40_INTERNAL_ffbbad9e_4_k_cu_7cfff9c0_284194cuda3std3__45__cpo5beginE - _ZN40_INTERNAL_ffbbad9e_4_k_cu_7cfff9c0_284194cuda3std6ranges3__45__cpo9iter_moveE)
_ZN40_INTERNAL_ffbbad9e_4_k_cu_7cfff9c0_284194cuda3std6ranges3__45__cpo9iter_moveE:
	.zero		1
	.type		_ZN40_INTERNAL_ffbbad9e_4_k_cu_7cfff9c0_284194cuda3std3__45__cpo5beginE,@object
	.size		_ZN40_INTERNAL_ffbbad9e_4_k_cu_7cfff9c0_284194cuda3std3__45__cpo5beginE,(_ZN40_INTERNAL_ffbbad9e_4_k_cu_7cfff9c0_284194cuda3std3__442_GLOBAL__N__ffbbad9e_4_k_cu_7cfff9c0_284196ignoreE - _ZN40_INTERNAL_ffbbad9e_4_k_cu_7cfff9c0_284194cuda3std3__45__cpo5beginE)
_ZN40_INTERNAL_ffbbad9e_4_k_cu_7cfff9c0_284194cuda3std3__45__cpo5beginE:
	.zero		1
	.type		_ZN40_INTERNAL_ffbbad9e_4_k_cu_7cfff9c0_284194cuda3std3__442_GLOBAL__N__ffbbad9e_4_k_cu_7cfff9c0_284196ignoreE,@object
	.size		_ZN40_INTERNAL_ffbbad9e_4_k_cu_7cfff9c0_284194cuda3std3__442_GLOBAL__N__ffbbad9e_4_k_cu_7cfff9c0_284196ignoreE,(_ZN40_INTERNAL_ffbbad9e_4_k_cu_7cfff9c0_284194cute7productE - _ZN40_INTERNAL_ffbbad9e_4_k_cu_7cfff9c0_284194cuda3std3__442_GLOBAL__N__ffbbad9e_4_k_cu_7cfff9c0_284196ignoreE)
_ZN40_INTERNAL_ffbbad9e_4_k_cu_7cfff9c0_284194cuda3std3__442_GLOBAL__N__ffbbad9e_4_k_cu_7cfff9c0_284196ignoreE:
	.zero		1
	.type		_ZN40_INTERNAL_ffbbad9e_4_k_cu_7cfff9c0_284194cute7productE,@object
	.size		_ZN40_INTERNAL_ffbbad9e_4_k_cu_7cfff9c0_284194cute7productE,(_ZN40_INTERNAL_ffbbad9e_4_k_cu_7cfff9c0_284194cuda3std3__45__cpo3endE - _ZN40_INTERNAL_ffbbad9e_4_k_cu_7cfff9c0_284194cute7productE)
_ZN40_INTERNAL_ffbbad9e_4_k_cu_7cfff9c0_284194cute7productE:
	.zero		1
	.type		_ZN40_INTERNAL_ffbbad9e_4_k_cu_7cfff9c0_284194cuda3std3__45__cpo3endE,@object
	.size		_ZN40_INTERNAL_ffbbad9e_4_k_cu_7cfff9c0_284194cuda3std3__45__cpo3endE,(_ZN40_INTERNAL_ffbbad9e_4_k_cu_7cfff9c0_284194cuda3std3__419piecewise_constructE - _ZN40_INTERNAL_ffbbad9e_4_k_cu_7cfff9c0_284194cuda3std3__45__cpo3endE)
_ZN40_INTERNAL_ffbbad9e_4_k_cu_7cfff9c0_284194cuda3std3__45__cpo3endE:
	.zero		1
	.type		_ZN40_INTERNAL_ffbbad9e_4_k_cu_7cfff9c0_284194cuda3std3__419piecewise_constructE,@object
	.size		_ZN40_INTERNAL_ffbbad9e_4_k_cu_7cfff9c0_284194cuda3std3__419piecewise_constructE,(_ZN40_INTERNAL_ffbbad9e_4_k_cu_7cfff9c0_284194cuda3std3__45__cpo4cendE - _ZN40_INTERNAL_ffbbad9e_4_k_cu_7cfff9c0_284194cuda3std3__419piecewise_constructE)
_ZN40_INTERNAL_ffbbad9e_4_k_cu_7cfff9c0_284194cuda3std3__419piecewise_constructE:
	.zero		1
	.type		_ZN40_INTERNAL_ffbbad9e_4_k_cu_7cfff9c0_284194cuda3std3__45__cpo4cendE,@object
	.size		_ZN40_INTERNAL_ffbbad9e_4_k_cu_7cfff9c0_284194cuda3std3__45__cpo4cendE,(_ZN40_INTERNAL_ffbbad9e_4_k_cu_7cfff9c0_284194cuda3std6ranges3__45__cpo4swapE - _ZN40_INTERNAL_ffbbad9e_4_k_cu_7cfff9c0_284194cuda3std3__45__cpo4cendE)
_ZN40_INTERNAL_ffbbad9e_4_k_cu_7cfff9c0_284194cuda3std3__45__cpo4cendE:
	.zero		1
	.type		_ZN40_INTERNAL_ffbbad9e_4_k_cu_7cfff9c0_284194cuda3std6ranges3__45__cpo4swapE,@object
	.size		_ZN40_INTERNAL_ffbbad9e_4_k_cu_7cfff9c0_284194cuda3std6ranges3__45__cpo4swapE,(.L_7 - _ZN40_INTERNAL_ffbbad9e_4_k_cu_7cfff9c0_284194cuda3std6ranges3__45__cpo4swapE)
_ZN40_INTERNAL_ffbbad9e_4_k_cu_7cfff9c0_284194cuda3std6ranges3__45__cpo4swapE:
	.zero		1
.L_7:


//--------------------- .nv.constant0._ZN7cutlass13device_kernelINS_4gemm6kernel13GemmUniversalIN4cute5tupleIJiiiiEEENS1_10collective13CollectiveMmaINS1_37MainloopSm90TmaGmmaWarpSpecializedFP8ILi7ENS5_IJNS4_1CILi8EEENSA_ILi1EEESC_EEENS1_35KernelTmaWarpSpecializedCooperativeEEENS5_IJNSA_ILi256EEESG_NSA_ILi64EEEEEENS_12float_e5m2_tENS5_IJlSC_lEEESJ_SK_NS4_8TiledMMAINS4_8MMA_AtomIJNS4_4SM904GMMA31MMA_64x256x32_F32E5M2E5M2_SS_TNILNSO_7ScaleInE1ELSQ_1EEEEEENS4_6LayoutINS5_IJNSA_ILi2EEESC_SC_EEENS5_IJSC_NSA_ILi0EEESW_EEEEENS5_IJNS4_10UnderscoreESZ_SZ_EEEEENS4_13SM90_TMA_LOADENS4_14ComposedLayoutINS4_7SwizzleILi2ELi4ELi3EEENS4_18smem_ptr_flag_bitsILi8EEENST_INS5_IJSB_SH_EEENS5_IJSH_SC_EEEEEEEvNS4_8identityENS4_23SM90_TMA_LOAD_MULTICASTES1B_vS1C_EENS_8epilogue10collective6detail29Sm90TmaWarpSpecializedAdapterINS1G_15DefaultEpilogueISJ_SK_SK_NS1F_6thread17LinearCombinationISJ_Li1EffLNS1K_9ScaleType4KindE0ELNS_15FloatRoundStyleE2ESJ_EENS1_15EpilogueDefaultEEEEEvvEEEEvNT_6ParamsE --------------------------
	.section	.nv.constant0._ZN7cutlass13device_kernelINS_4gemm6kernel13GemmUniversalIN4cute5tupleIJiiiiEEENS1_10collective13CollectiveMmaINS1_37MainloopSm90TmaGmmaWarpSpecializedFP8ILi7ENS5_IJNS4_1CILi8EEENSA_ILi1EEESC_EEENS1_35KernelTmaWarpSpecializedCooperativeEEENS5_IJNSA_ILi256EEESG_NSA_ILi64EEEEEENS_12float_e5m2_tENS5_IJlSC_lEEESJ_SK_NS4_8TiledMMAINS4_8MMA_AtomIJNS4_4SM904GMMA31MMA_64x256x32_F32E5M2E5M2_SS_TNILNSO_7ScaleInE1ELSQ_1EEEEEENS4_6LayoutINS5_IJNSA_ILi2EEESC_SC_EEENS5_IJSC_NSA_ILi0EEESW_EEEEENS5_IJNS4_10UnderscoreESZ_SZ_EEEEENS4_13SM90_TMA_LOADENS4_14ComposedLayoutINS4_7SwizzleILi2ELi4ELi3EEENS4_18smem_ptr_flag_bitsILi8EEENST_INS5_IJSB_SH_EEENS5_IJSH_SC_EEEEEEEvNS4_8identityENS4_23SM90_TMA_LOAD_MULTICASTES1B_vS1C_EENS_8epilogue10collective6detail29Sm90TmaWarpSpecializedAdapterINS1G_15DefaultEpilogueISJ_SK_SK_NS1F_6thread17LinearCombinationISJ_Li1EffLNS1K_9ScaleType4KindE0ELNS_15FloatRoundStyleE2ESJ_EENS1_15EpilogueDefaultEEEEEvvEEEEvNT_6ParamsE,"a",@progbits
	.sectionflags	@""
	.align	4
.nv.constant0._ZN7cutlass13device_kernelINS_4gemm6kernel13GemmUniversalIN4cute5tupleIJiiiiEEENS1_10collective13CollectiveMmaINS1_37MainloopSm90TmaGmmaWarpSpecializedFP8ILi7ENS5_IJNS4_1CILi8EEENSA_ILi1EEESC_EEENS1_35KernelTmaWarpSpecializedCooperativeEEENS5_IJNSA_ILi256EEESG_NSA_ILi64EEEEEENS_12float_e5m2_tENS5_IJlSC_lEEESJ_SK_NS4_8TiledMMAINS4_8MMA_AtomIJNS4_4SM904GMMA31MMA_64x256x32_F32E5M2E5M2_SS_TNILNSO_7ScaleInE1ELSQ_1EEEEEENS4_6LayoutINS5_IJNSA_ILi2EEESC_SC_EEENS5_IJSC_NSA_ILi0EEESW_EEEEENS5_IJNS4_10UnderscoreESZ_SZ_EEEEENS4_13SM90_TMA_LOADENS4_14ComposedLayoutINS4_7SwizzleILi2ELi4ELi3EEENS4_18smem_ptr_flag_bitsILi8EEENST_INS5_IJSB_SH_EEENS5_IJSH_SC_EEEEEEEvNS4_8identityENS4_23SM90_TMA_LOAD_MULTICASTES1B_vS1C_EENS_8epilogue10collective6detail29Sm90TmaWarpSpecializedAdapterINS1G_15DefaultEpilogueISJ_SK_SK_NS1F_6thread17LinearCombinationISJ_Li1EffLNS1K_9ScaleType4KindE0ELNS_15FloatRoundStyleE2ESJ_EENS1_15EpilogueDefaultEEEEEvvEEEEvNT_6ParamsE:
	.zero		1664


//--------------------- SYMBOLS --------------------------

	.type		.nv.reservedSmem.offset0,@object
	.size		.nv.reservedSmem.offset0,0x4
